// auto-generated by cutlass_sweep.gemm — config: {"arch": "sm_90", "cluster_m": 1, "cluster_n": 1, "dtype": "tf32", "dtype_b": "tf32", "layout": "nt", "stages": 5, "tile_k": 64, "tile_m": 128, "tile_n": 128}
#include "cutlass/cutlass.h"
#include "cutlass/gemm/collective/collective_builder.hpp"
#include "cutlass/gemm/device/gemm_universal_adapter.h"
#include "cutlass/gemm/kernel/gemm_universal.hpp"
#include "cutlass/epilogue/collective/collective_builder.hpp"

using ElemA = cutlass::tfloat32_t;
using ElemB = cutlass::tfloat32_t;
using ElemCD = cutlass::tfloat32_t;
using Acc  = float;
using TileShape    = cute::Shape<cute::_128, cute::_128, cute::_64>;
using ClusterShape = cute::Shape<cute::_1, cute::_1, cute::_1>;

using CollectiveEpilogue = typename cutlass::epilogue::collective::CollectiveBuilder<
    cutlass::arch::Sm90, cutlass::arch::OpClassTensorOp,
    TileShape, ClusterShape,
    cutlass::epilogue::collective::EpilogueTileAuto,
    Acc, Acc,
    ElemCD, cutlass::layout::RowMajor, 128 / cutlass::sizeof_bits<ElemCD>::value,
    ElemCD, cutlass::layout::RowMajor, 128 / cutlass::sizeof_bits<ElemCD>::value,
    cutlass::epilogue::collective::EpilogueScheduleAuto
  >::CollectiveOp;

using CollectiveMainloop = typename cutlass::gemm::collective::CollectiveBuilder<
    cutlass::arch::Sm90, cutlass::arch::OpClassTensorOp,
    ElemA, cutlass::layout::RowMajor, 128 / cutlass::sizeof_bits<ElemA>::value,
    ElemB, cutlass::layout::ColumnMajor, 128 / cutlass::sizeof_bits<ElemB>::value,
    Acc,
    TileShape, ClusterShape,
    cutlass::gemm::collective::StageCount<5>,
    cutlass::gemm::collective::KernelScheduleAuto
  >::CollectiveOp;

using GemmKernel = cutlass::gemm::kernel::GemmUniversal<
    cute::Shape<int,int,int,int>,
    CollectiveMainloop,
    CollectiveEpilogue
>;
using Gemm = cutlass::gemm::device::GemmUniversalAdapter<GemmKernel>;

// Force the device kernel symbol into the cubin without needing a host main.
auto* _anchor = &cutlass::device_kernel<GemmKernel>;


// ===== COMPILED SASS (sm_90a) =====

	.target	sm_90a

	.elftype	@"ET_EXEC"


//--------------------- .note.nv.tkinfo           --------------------------
	.section	.note.nv.tkinfo,"",@"SHT_NOTE"
	.sectionflags	@"SHF_NOTE_NV_TKINFO"
	.tkinfo
        /*0018*/ 	.word	0x00000002
        /*0030*/ 	.string	""
        /*0030*/ 	.string	"ptxas"
        /*0030*/ 	.string	"Cuda compilation tools, release 13.0, V13.0.88"
        /*0030*/ 	.string	"Build cuda_13.0.r13.0/compiler.36424714_0"
        /*0030*/ 	.string	"-arch sm_90a -m 64 "



//--------------------- .note.nv.cuinfo           --------------------------
	.section	.note.nv.cuinfo,"",@"SHT_NOTE"
	.sectionflags	@"SHF_NOTE_NV_CUINFO"
        /*0018*/ 	.short	0x0002
        /*001a*/ 	.short	0x005a
        /*001c*/ 	.short	0x0082
	.zero		2


//--------------------- .nv.info                  --------------------------
	.section	.nv.info,"",@"SHT_CUDA_INFO"
	.align	4


	//----- nvinfo : EIATTR_REGCOUNT
	.align		4
        /*0000*/ 	.byte	0x04, 0x2f
        /*0002*/ 	.short	(.L_15 - .L_14)
	.align		4
.L_14:
        /*0004*/ 	.word	index@(_ZN7cutlass13device_kernelINS_4gemm6kernel13GemmUniversalIN4cute5tupleIJiiiiEEENS1_10collective13CollectiveMmaINS1_34MainloopSm90TmaGmmaWarpSpecializedILi5ENS5_IJNS4_1CILi1EEESB_SB_EEENS1_35KernelTmaWarpSpecializedCooperativeEEENS5_IJNSA_ILi128EEESF_NSA_ILi64EEEEEENS_10tfloat32_tENS5_IJlSB_lEEESI_SJ_NS4_8TiledMMAINS4_8MMA_AtomIJNS4_4SM904GMMA30MMA_64x128x8_F32TF32TF32_SS_TNILNSN_7ScaleInE1ELSP_1EEEEEENS4_6LayoutINS5_IJNSA_ILi2EEESB_SB_EEENS5_IJSB_NSA_ILi0EEESV_EEEEENS5_IJNS4_10UnderscoreESY_SY_EEEEENS4_13SM90_TMA_LOADENS4_14ComposedLayoutINS4_7SwizzleILi3ELi4ELi3EEENS4_18smem_ptr_flag_bitsILi32EEENSS_INS5_IJNSA_ILi8EEENSA_ILi32EEEEEENS5_IJS18_SB_EEEEEEEvNS4_8identityES11_S1C_vS1D_EENS_8epilogue10collective6detail29Sm90TmaWarpSpecializedAdapterINS1G_15DefaultEpilogueISI_SJ_SJ_NS1F_6thread17LinearCombinationISI_Li1EffLNS1K_9ScaleType4KindE0ELNS_15FloatRoundStyleE2ESI_EENS1_15EpilogueDefaultEEEEEvvEEEEvNT_6ParamsE)
        /*0008*/ 	.word	0x000000a8


	//----- nvinfo : EIATTR_FRAME_SIZE
	.align		4
.L_15:
        /*000c*/ 	.byte	0x04, 0x11
        /*000e*/ 	.short	(.L_17 - .L_16)
	.align		4
.L_16:
        /*0010*/ 	.word	index@(_ZN7cutlass13device_kernelINS_4gemm6kernel13GemmUniversalIN4cute5tupleIJiiiiEEENS1_10collective13CollectiveMmaINS1_34MainloopSm90TmaGmmaWarpSpecializedILi5ENS5_IJNS4_1CILi1EEESB_SB_EEENS1_35KernelTmaWarpSpecializedCooperativeEEENS5_IJNSA_ILi128EEESF_NSA_ILi64EEEEEENS_10tfloat32_tENS5_IJlSB_lEEESI_SJ_NS4_8TiledMMAINS4_8MMA_AtomIJNS4_4SM904GMMA30MMA_64x128x8_F32TF32TF32_SS_TNILNSN_7ScaleInE1ELSP_1EEEEEENS4_6LayoutINS5_IJNSA_ILi2EEESB_SB_EEENS5_IJSB_NSA_ILi0EEESV_EEEEENS5_IJNS4_10UnderscoreESY_SY_EEEEENS4_13SM90_TMA_LOADENS4_14ComposedLayoutINS4_7SwizzleILi3ELi4ELi3EEENS4_18smem_ptr_flag_bitsILi32EEENSS_INS5_IJNSA_ILi8EEENSA_ILi32EEEEEENS5_IJS18_SB_EEEEEEEvNS4_8identityES11_S1C_vS1D_EENS_8epilogue10collective6detail29Sm90TmaWarpSpecializedAdapterINS1G_15DefaultEpilogueISI_SJ_SJ_NS1F_6thread17LinearCombinationISI_Li1EffLNS1K_9ScaleType4KindE0ELNS_15FloatRoundStyleE2ESI_EENS1_15EpilogueDefaultEEEEEvvEEEEvNT_6ParamsE)
        /*0014*/ 	.word	0x00000000


	//----- nvinfo : EIATTR_MIN_STACK_SIZE
	.align		4
.L_17:
        /*0018*/ 	.byte	0x04, 0x12
        /*001a*/ 	.short	(.L_19 - .L_18)
	.align		4
.L_18:
        /*001c*/ 	.word	index@(_ZN7cutlass13device_kernelINS_4gemm6kernel13GemmUniversalIN4cute5tupleIJiiiiEEENS1_10collective13CollectiveMmaINS1_34MainloopSm90TmaGmmaWarpSpecializedILi5ENS5_IJNS4_1CILi1EEESB_SB_EEENS1_35KernelTmaWarpSpecializedCooperativeEEENS5_IJNSA_ILi128EEESF_NSA_ILi64EEEEEENS_10tfloat32_tENS5_IJlSB_lEEESI_SJ_NS4_8TiledMMAINS4_8MMA_AtomIJNS4_4SM904GMMA30MMA_64x128x8_F32TF32TF32_SS_TNILNSN_7ScaleInE1ELSP_1EEEEEENS4_6LayoutINS5_IJNSA_ILi2EEESB_SB_EEENS5_IJSB_NSA_ILi0EEESV_EEEEENS5_IJNS4_10UnderscoreESY_SY_EEEEENS4_13SM90_TMA_LOADENS4_14ComposedLayoutINS4_7SwizzleILi3ELi4ELi3EEENS4_18smem_ptr_flag_bitsILi32EEENSS_INS5_IJNSA_ILi8EEENSA_ILi32EEEEEENS5_IJS18_SB_EEEEEEEvNS4_8identityES11_S1C_vS1D_EENS_8epilogue10collective6detail29Sm90TmaWarpSpecializedAdapterINS1G_15DefaultEpilogueISI_SJ_SJ_NS1F_6thread17LinearCombinationISI_Li1EffLNS1K_9ScaleType4KindE0ELNS_15FloatRoundStyleE2ESI_EENS1_15EpilogueDefaultEEEEEvvEEEEvNT_6ParamsE)
        /*0020*/ 	.word	0x00000000
.L_19:


//--------------------- .nv.compat                --------------------------
	.section	.nv.compat,"",@"SHT_CUDA_COMPAT_INFO"
	.align	4
        /*0000*/ 	.byte	0x02, 0x09, 0x01, 0x00, 0x02, 0x02, 0x04, 0x00, 0x02, 0x05, 0x05, 0x00, 0x03, 0x07, 0x01, 0x01
        /*0010*/ 	.byte	0x02, 0x03, 0x01, 0x00, 0x02, 0x06, 0x01, 0x00, 0x04, 0x0b, 0x08, 0x00, 0x00, 0x00, 0x00, 0x00
        /*0020*/ 	.byte	0x00, 0x00, 0x00, 0x00


//--------------------- .nv.info._ZN7cutlass13device_kernelINS_4gemm6kernel13GemmUniversalIN4cute5tupleIJiiiiEEENS1_10collective13CollectiveMmaINS1_34MainloopSm90TmaGmmaWarpSpecializedILi5ENS5_IJNS4_1CILi1EEESB_SB_EEENS1_35KernelTmaWarpSpecializedCooperativeEEENS5_IJNSA_ILi128EEESF_NSA_ILi64EEEEEENS_10tfloat32_tENS5_IJlSB_lEEESI_SJ_NS4_8TiledMMAINS4_8MMA_AtomIJNS4_4SM904GMMA30MMA_64x128x8_F32TF32TF32_SS_TNILNSN_7ScaleInE1ELSP_1EEEEEENS4_6LayoutINS5_IJNSA_ILi2EEESB_SB_EEENS5_IJSB_NSA_ILi0EEESV_EEEEENS5_IJNS4_10UnderscoreESY_SY_EEEEENS4_13SM90_TMA_LOADENS4_14ComposedLayoutINS4_7SwizzleILi3ELi4ELi3EEENS4_18smem_ptr_flag_bitsILi32EEENSS_INS5_IJNSA_ILi8EEENSA_ILi32EEEEEENS5_IJS18_SB_EEEEEEEvNS4_8identityES11_S1C_vS1D_EENS_8epilogue10collective6detail29Sm90TmaWarpSpecializedAdapterINS1G_15DefaultEpilogueISI_SJ_SJ_NS1F_6thread17LinearCombinationISI_Li1EffLNS1K_9ScaleType4KindE0ELNS_15FloatRoundStyleE2ESI_EENS1_15EpilogueDefaultEEEEEvvEEEEvNT_6ParamsE --------------------------
	.section	.nv.info._ZN7cutlass13device_kernelINS_4gemm6kernel13GemmUniversalIN4cute5tupleIJiiiiEEENS1_10collective13CollectiveMmaINS1_34MainloopSm90TmaGmmaWarpSpecializedILi5ENS5_IJNS4_1CILi1EEESB_SB_EEENS1_35KernelTmaWarpSpecializedCooperativeEEENS5_IJNSA_ILi128EEESF_NSA_ILi64EEEEEENS_10tfloat32_tENS5_IJlSB_lEEESI_SJ_NS4_8TiledMMAINS4_8MMA_AtomIJNS4_4SM904GMMA30MMA_64x128x8_F32TF32TF32_SS_TNILNSN_7ScaleInE1ELSP_1EEEEEENS4_6LayoutINS5_IJNSA_ILi2EEESB_SB_EEENS5_IJSB_NSA_ILi0EEESV_EEEEENS5_IJNS4_10UnderscoreESY_SY_EEEEENS4_13SM90_TMA_LOADENS4_14ComposedLayoutINS4_7SwizzleILi3ELi4ELi3EEENS4_18smem_ptr_flag_bitsILi32EEENSS_INS5_IJNSA_ILi8EEENSA_ILi32EEEEEENS5_IJS18_SB_EEEEEEEvNS4_8identityES11_S1C_vS1D_EENS_8epilogue10collective6detail29Sm90TmaWarpSpecializedAdapterINS1G_15DefaultEpilogueISI_SJ_SJ_NS1F_6thread17LinearCombinationISI_Li1EffLNS1K_9ScaleType4KindE0ELNS_15FloatRoundStyleE2ESI_EENS1_15EpilogueDefaultEEEEEvvEEEEvNT_6ParamsE,"",@"SHT_CUDA_INFO"
	.sectionflags	@""
	.align	4


	//----- nvinfo : EIATTR_CUDA_API_VERSION
	.align		4
        /*0000*/ 	.byte	0x04, 0x37
        /*0002*/ 	.short	(.L_21 - .L_20)
.L_20:
        /*0004*/ 	.word	0x00000082


	//----- nvinfo : EIATTR_KPARAM_INFO
	.align		4
.L_21:
        /*0008*/ 	.byte	0x04, 0x17
        /*000a*/ 	.short	(.L_23 - .L_22)
.L_22:
        /*000c*/ 	.word	0x00000000
        /*0010*/ 	.short	0x0000
        /*0012*/ 	.short	0x0070
        /*0014*/ 	.byte	0x00, 0xf0, 0x01, 0x10


	//----- nvinfo : EIATTR_SPARSE_MMA_MASK
	.align		4
.L_23:
        /*0018*/ 	.byte	0x03, 0x50
        /*001a*/ 	.short	0x0000


	//----- nvinfo : EIATTR_MAXREG_COUNT
	.align		4
        /*001c*/ 	.byte	0x03, 0x1b
        /*001e*/ 	.short	0x00a8


	//----- nvinfo : EIATTR_NUM_BARRIERS
	.align		4
        /*0020*/ 	.byte	0x02, 0x4c
        /*0022*/ 	.byte	0x01
	.zero		1


	//----- nvinfo : EIATTR_EXTERNS
	.align		4
        /*0024*/ 	.byte	0x04, 0x0f
        /*0026*/ 	.short	(.L_25 - .L_24)


	//   ....[0]....
	.align		4
.L_24:
        /*0028*/ 	.word	index@(__assertfail)


	//----- nvinfo : EIATTR_MERCURY_ISA_VERSION
	.align		4
.L_25:
        /*002c*/ 	.byte	0x03, 0x5f
        /*002e*/ 	.short	0x0101


	//----- nvinfo : EIATTR_INT_WARP_WIDE_INSTR_OFFSETS
	.align		4
        /*0030*/ 	.byte	0x04, 0x31
        /*0032*/ 	.short	(.L_27 - .L_26)


	//   ....[0]....
.L_26:
        /*0034*/ 	.word	0x00000410


	//   ....[1]....
        /*0038*/ 	.word	0x00000420


	//   ....[2]....
        /*003c*/ 	.word	0x000004e0


	//----- nvinfo : EIATTR_COOP_GROUP_MASK_REGIDS
	.align		4
.L_27:
        /*0040*/ 	.byte	0x04, 0x29
        /*0042*/ 	.short	(.L_29 - .L_28)


	//   ....[0]....
.L_28:
        /*0044*/ 	.word	0xffffffff


	//   ....[1]....
        /*0048*/ 	.word	0xffffffff


	//   ....[2]....
        /*004c*/ 	.word	0xffffffff


	//   ....[3]....
        /*0050*/ 	.word	0xffffffff


	//   ....[4]....
        /*0054*/ 	.word	0xffffffff


	//----- nvinfo : EIATTR_COOP_GROUP_INSTR_OFFSETS
	.align		4
.L_29:
        /*0058*/ 	.byte	0x04, 0x28
        /*005a*/ 	.short	(.L_31 - .L_30)


	//   ....[0]....
.L_30:
        /*005c*/ 	.word	0x00000060


	//   ....[1]....
        /*0060*/ 	.word	0x00000070


	//   ....[2]....
        /*0064*/ 	.word	0x00000130


	//   ....[3]....
        /*0068*/ 	.word	0x000002e0


	//   ....[4]....
        /*006c*/ 	.word	0x000011e0


	//----- nvinfo : EIATTR_REG_RECONFIG
	.align		4
.L_31:
        /*0070*/ 	.byte	0x01, 0x54
	.zero		2


	//----- nvinfo : EIATTR_SYSCALL_OFFSETS
	.align		4
        /*0074*/ 	.byte	0x04, 0x46
        /*0076*/ 	.short	(.L_33 - .L_32)


	//   ....[0]....
.L_32:
        /*0078*/ 	.word	0x000013d0


	//----- nvinfo : EIATTR_MBARRIER_INSTR_OFFSETS
	.align		4
.L_33:
        /*007c*/ 	.byte	0x04, 0x39
        /*007e*/ 	.short	(.L_35 - .L_34)


	//   ....[0]....
.L_34:
        /*0080*/ 	.word	0x00000230
        /*0084*/ 	.word	0x000000ff
        /*0088*/ 	.word	0x00000000
        /*008c*/ 	.short	0x0100
        /*008e*/ 	.byte	0x08
	.zero		1


	//   ....[1]....
        /*0090*/ 	.word	0x00000240
        /*0094*/ 	.word	0x000000ff
        /*0098*/ 	.word	0x00000028
        /*009c*/ 	.short	0x0100
        /*009e*/ 	.byte	0x08
	.zero		1


	//   ....[2]....
        /*00a0*/ 	.word	0x00000250
        /*00a4*/ 	.word	0x000000ff
        /*00a8*/ 	.word	0x00000008
        /*00ac*/ 	.short	0x0100
        /*00ae*/ 	.byte	0x08
	.zero		1


	//   ....[3]....
        /*00b0*/ 	.word	0x00000260
        /*00b4*/ 	.word	0x000000ff
        /*00b8*/ 	.word	0x00000030
        /*00bc*/ 	.short	0x0100
        /*00be*/ 	.byte	0x08
	.zero		1


	//   ....[4]....
        /*00c0*/ 	.word	0x00000270
        /*00c4*/ 	.word	0x000000ff
        /*00c8*/ 	.word	0x00000010
        /*00cc*/ 	.short	0x0100
        /*00ce*/ 	.byte	0x08
	.zero		1


	//   ....[5]....
        /*00d0*/ 	.word	0x00000280
        /*00d4*/ 	.word	0x000000ff
        /*00d8*/ 	.word	0x00000038
        /*00dc*/ 	.short	0x0100
        /*00de*/ 	.byte	0x08
	.zero		1


	//   ....[6]....
        /*00e0*/ 	.word	0x00000290
        /*00e4*/ 	.word	0x000000ff
        /*00e8*/ 	.word	0x00000018
        /*00ec*/ 	.short	0x0100
        /*00ee*/ 	.byte	0x08
	.zero		1


	//   ....[7]....
        /*00f0*/ 	.word	0x000002a0
        /*00f4*/ 	.word	0x000000ff
        /*00f8*/ 	.word	0x00000040
        /*00fc*/ 	.short	0x0100
        /*00fe*/ 	.byte	0x08
	.zero		1


	//   ....[8]....
        /*0100*/ 	.word	0x000002b0
        /*0104*/ 	.word	0x000000ff
        /*0108*/ 	.word	0x00000020
        /*010c*/ 	.short	0x0100
        /*010e*/ 	.byte	0x08
	.zero		1


	//   ....[9]....
        /*0110*/ 	.word	0x000002c0
        /*0114*/ 	.word	0x000000ff
        /*0118*/ 	.word	0x00000048
        /*011c*/ 	.short	0x0100
        /*011e*/ 	.byte	0x08
	.zero		1


	//   ....[10]....
        /*0120*/ 	.word	0x00000560
        /*0124*/ 	.word	0x000000ff
        /*0128*/ 	.word	0x00000060
        /*012c*/ 	.short	0x0100
        /*012e*/ 	.byte	0x08
	.zero		1


	//   ....[11]....
        /*0130*/ 	.word	0x000005e0
        /*0134*/ 	.word	0x000000ff
        /*0138*/ 	.word	0x00000068
        /*013c*/ 	.short	0x0100
        /*013e*/ 	.byte	0x08
	.zero		1


	//   ....[12]....
        /*0140*/ 	.word	0x00001450
        /*0144*/ 	.word	0x00000003
        /*0148*/ 	.word	0x00000000
        /*014c*/ 	.short	0x010a
        /*014e*/ 	.byte	0x3f
	.zero		1


	//   ....[13]....
        /*0150*/ 	.word	0x000014b0
        /*0154*/ 	.word	0x00000003
        /*0158*/ 	.word	0x00000000
        /*015c*/ 	.short	0x010a
        /*015e*/ 	.byte	0x3f
	.zero		1


	//   ....[14]....
        /*0160*/ 	.word	0x000019c0
        /*0164*/ 	.word	0x000000ff
        /*0168*/ 	.word	0x00000000
        /*016c*/ 	.short	0x010a
        /*016e*/ 	.byte	0x08
	.zero		1


	//   ....[15]....
        /*0170*/ 	.word	0x00001a00
        /*0174*/ 	.word	0x000000ff
        /*0178*/ 	.word	0x00000000
        /*017c*/ 	.short	0x010a
        /*017e*/ 	.byte	0x08
	.zero		1


	//   ....[16]....
        /*0180*/ 	.word	0x00001e20
        /*0184*/ 	.word	0x000000ff
        /*0188*/ 	.word	0x00000000
        /*018c*/ 	.short	0x0101
        /*018e*/ 	.byte	0x07
	.zero		1


	//   ....[17]....
        /*0190*/ 	.word	0x00002000
        /*0194*/ 	.word	0x000000ff
        /*0198*/ 	.word	0x00000000
        /*019c*/ 	.short	0x0101
        /*019e*/ 	.byte	0x06
	.zero		1


	//   ....[18]....
        /*01a0*/ 	.word	0x00007190
        /*01a4*/ 	.word	0x0000000e
        /*01a8*/ 	.word	0x00000028
        /*01ac*/ 	.short	0x010a
        /*01ae*/ 	.byte	0x3f
	.zero		1


	//   ....[19]....
        /*01b0*/ 	.word	0x000075c0
        /*01b4*/ 	.word	0x00000006
        /*01b8*/ 	.word	0x00000068
        /*01bc*/ 	.short	0x0101
        /*01be*/ 	.byte	0x3f
	.zero		1


	//   ....[20]....
        /*01c0*/ 	.word	0x00007ce0
        /*01c4*/ 	.word	0x00000007
        /*01c8*/ 	.word	0x00000000
        /*01cc*/ 	.short	0x010a
        /*01ce*/ 	.byte	0x3f
	.zero		1


	//   ....[21]....
        /*01d0*/ 	.word	0x00007d60
        /*01d4*/ 	.word	0x00000009
        /*01d8*/ 	.word	0x00000000
        /*01dc*/ 	.short	0x010a
        /*01de*/ 	.byte	0x3f
	.zero		1


	//   ....[22]....
        /*01e0*/ 	.word	0x00007df0
        /*01e4*/ 	.word	0x00000006
        /*01e8*/ 	.word	0x00000000
        /*01ec*/ 	.short	0x010a
        /*01ee*/ 	.byte	0x3f
	.zero		1


	//   ....[23]....
        /*01f0*/ 	.word	0x00007e80
        /*01f4*/ 	.word	0x00000009
        /*01f8*/ 	.word	0x00000000
        /*01fc*/ 	.short	0x010a
        /*01fe*/ 	.byte	0x3f
	.zero		1


	//   ....[24]....
        /*0200*/ 	.word	0x00007f10
        /*0204*/ 	.word	0x00000003
        /*0208*/ 	.word	0x00000000
        /*020c*/ 	.short	0x010a
        /*020e*/ 	.byte	0x3f
	.zero		1


	//   ....[25]....
        /*0210*/ 	.word	0x00007f70
        /*0214*/ 	.word	0x00000003
        /*0218*/ 	.word	0x00000000
        /*021c*/ 	.short	0x010a
        /*021e*/ 	.byte	0x3f
	.zero		1


	//   ....[26]....
        /*0220*/ 	.word	0x00007fd0
        /*0224*/ 	.word	0x00000004
        /*0228*/ 	.word	0x00000000
        /*022c*/ 	.short	0x010a
        /*022e*/ 	.byte	0x3f
	.zero		1


	//   ....[27]....
        /*0230*/ 	.word	0x000080a0
        /*0234*/ 	.word	0x0000000e
        /*0238*/ 	.word	0x00000028
        /*023c*/ 	.short	0x010a
        /*023e*/ 	.byte	0x3f
	.zero		1


	//   ....[28]....
        /*0240*/ 	.word	0x00008170
        /*0244*/ 	.word	0x00000007
        /*0248*/ 	.word	0x00000000
        /*024c*/ 	.short	0x010a
        /*024e*/ 	.byte	0x3f
	.zero		1


	//   ....[29]....
        /*0250*/ 	.word	0x000081c0
        /*0254*/ 	.word	0x00000009
        /*0258*/ 	.word	0x00000000
        /*025c*/ 	.short	0x010a
        /*025e*/ 	.byte	0x3f
	.zero		1


	//   ....[30]....
        /*0260*/ 	.word	0x00008210
        /*0264*/ 	.word	0x00000006
        /*0268*/ 	.word	0x00000000
        /*026c*/ 	.short	0x010a
        /*026e*/ 	.byte	0x3f
	.zero		1


	//   ....[31]....
        /*0270*/ 	.word	0x00008260
        /*0274*/ 	.word	0x00000009
        /*0278*/ 	.word	0x00000000
        /*027c*/ 	.short	0x010a
        /*027e*/ 	.byte	0x3f
	.zero		1


	//----- nvinfo : EIATTR_NUM_MBARRIERS
	.align		4
.L_35:
        /*0280*/ 	.byte	0x03, 0x38
        /*0282*/ 	.short	0x000c


	//----- nvinfo : EIATTR_EXIT_INSTR_OFFSETS
	.align		4
        /*0284*/ 	.byte	0x04, 0x1c
        /*0286*/ 	.short	(.L_37 - .L_36)


	//   ....[0]....
.L_36:
        /*0288*/ 	.word	0x00000680


	//   ....[1]....
        /*028c*/ 	.word	0x00000f40


	//   ....[2]....
        /*0290*/ 	.word	0x00006870


	//   ....[3]....
        /*0294*/ 	.word	0x00006ea0


	//   ....[4]....
        /*0298*/ 	.word	0x00007f60


	//----- nvinfo : EIATTR_MAX_THREADS
	.align		4
.L_37:
        /*029c*/ 	.byte	0x04, 0x05
        /*029e*/ 	.short	(.L_39 - .L_38)
.L_38:
        /*02a0*/ 	.word	0x00000180
        /*02a4*/ 	.word	0x00000001
        /*02a8*/ 	.word	0x00000001


	//----- nvinfo : EIATTR_CRS_STACK_SIZE
	.align		4
.L_39:
        /*02ac*/ 	.byte	0x04, 0x1e
        /*02ae*/ 	.short	(.L_41 - .L_40)
.L_40:
        /*02b0*/ 	.word	0x00000000


	//----- nvinfo : EIATTR_CBANK_PARAM_SIZE
	.align		4
.L_41:
        /*02b4*/ 	.byte	0x03, 0x19
        /*02b6*/ 	.short	0x0470


	//----- nvinfo : EIATTR_PARAM_CBANK
	.align		4
        /*02b8*/ 	.byte	0x04, 0x0a
        /*02ba*/ 	.short	(.L_43 - .L_42)
	.align		4
.L_42:
        /*02bc*/ 	.word	index@(.nv.constant0._ZN7cutlass13device_kernelINS_4gemm6kernel13GemmUniversalIN4cute5tupleIJiiiiEEENS1_10collective13CollectiveMmaINS1_34MainloopSm90TmaGmmaWarpSpecializedILi5ENS5_IJNS4_1CILi1EEESB_SB_EEENS1_35KernelTmaWarpSpecializedCooperativeEEENS5_IJNSA_ILi128EEESF_NSA_ILi64EEEEEENS_10tfloat32_tENS5_IJlSB_lEEESI_SJ_NS4_8TiledMMAINS4_8MMA_AtomIJNS4_4SM904GMMA30MMA_64x128x8_F32TF32TF32_SS_TNILNSN_7ScaleInE1ELSP_1EEEEEENS4_6LayoutINS5_IJNSA_ILi2EEESB_SB_EEENS5_IJSB_NSA_ILi0EEESV_EEEEENS5_IJNS4_10UnderscoreESY_SY_EEEEENS4_13SM90_TMA_LOADENS4_14ComposedLayoutINS4_7SwizzleILi3ELi4ELi3EEENS4_18smem_ptr_flag_bitsILi32EEENSS_INS5_IJNSA_ILi8EEENSA_ILi32EEEEEENS5_IJS18_SB_EEEEEEEvNS4_8identityES11_S1C_vS1D_EENS_8epilogue10collective6detail29Sm90TmaWarpSpecializedAdapterINS1G_15DefaultEpilogueISI_SJ_SJ_NS1F_6thread17LinearCombinationISI_Li1EffLNS1K_9ScaleType4KindE0ELNS_15FloatRoundStyleE2ESI_EENS1_15EpilogueDefaultEEEEEvvEEEEvNT_6ParamsE)
        /*02c0*/ 	.short	0x0210
        /*02c2*/ 	.short	0x0470


	//----- nvinfo : EIATTR_SW_WAR
	.align		4
.L_43:
        /*02c4*/ 	.byte	0x04, 0x36
        /*02c6*/ 	.short	(.L_45 - .L_44)
.L_44:
        /*02c8*/ 	.word	0x00000008
.L_45:


//--------------------- .nv.callgraph             --------------------------
	.section	.nv.callgraph,"",@"SHT_CUDA_CALLGRAPH"
	.align	4
	.sectionentsize	8
	.align		4
        /*0000*/ 	.word	0x00000000
	.align		4
        /*0004*/ 	.word	0xffffffff
	.align		4
        /*0008*/ 	.word	index@(_ZN7cutlass13device_kernelINS_4gemm6kernel13GemmUniversalIN4cute5tupleIJiiiiEEENS1_10collective13CollectiveMmaINS1_34MainloopSm90TmaGmmaWarpSpecializedILi5ENS5_IJNS4_1CILi1EEESB_SB_EEENS1_35KernelTmaWarpSpecializedCooperativeEEENS5_IJNSA_ILi128EEESF_NSA_ILi64EEEEEENS_10tfloat32_tENS5_IJlSB_lEEESI_SJ_NS4_8TiledMMAINS4_8MMA_AtomIJNS4_4SM904GMMA30MMA_64x128x8_F32TF32TF32_SS_TNILNSN_7ScaleInE1ELSP_1EEEEEENS4_6LayoutINS5_IJNSA_ILi2EEESB_SB_EEENS5_IJSB_NSA_ILi0EEESV_EEEEENS5_IJNS4_10UnderscoreESY_SY_EEEEENS4_13SM90_TMA_LOADENS4_14ComposedLayoutINS4_7SwizzleILi3ELi4ELi3EEENS4_18smem_ptr_flag_bitsILi32EEENSS_INS5_IJNSA_ILi8EEENSA_ILi32EEEEEENS5_IJS18_SB_EEEEEEEvNS4_8identityES11_S1C_vS1D_EENS_8epilogue10collective6detail29Sm90TmaWarpSpecializedAdapterINS1G_15DefaultEpilogueISI_SJ_SJ_NS1F_6thread17LinearCombinationISI_Li1EffLNS1K_9ScaleType4KindE0ELNS_15FloatRoundStyleE2ESI_EENS1_15EpilogueDefaultEEEEEvvEEEEvNT_6ParamsE)
	.align		4
        /*000c*/ 	.word	index@(__assertfail)
	.align		4
        /*0010*/ 	.word	0x00000000
	.align		4
        /*0014*/ 	.word	0xfffffffe
	.align		4
        /*0018*/ 	.word	0x00000000
	.align		4
        /*001c*/ 	.word	0xfffffffd
	.align		4
        /*0020*/ 	.word	0x00000000
	.align		4
        /*0024*/ 	.word	0xfffffffc


//--------------------- .nv.constant4             --------------------------
	.section	.nv.constant4,"a",@progbits
	.align	8
	.align		8
.nv.constant4:
        /*0000*/ 	.dword	__assertfail
	.align		8
        /*0008*/ 	.dword	__unnamed_1
	.align		8
        /*0010*/ 	.dword	_ZN40_INTERNAL_ec834c30_4_k_cu_84fc2237_155724cuda3std3__45__cpo5beginE
	.align		8
        /*0018*/ 	.dword	_ZN40_INTERNAL_ec834c30_4_k_cu_84fc2237_155724cuda3std3__45__cpo3endE
	.align		8
        /*0020*/ 	.dword	_ZN40_INTERNAL_ec834c30_4_k_cu_84fc2237_155724cuda3std3__45__cpo6cbeginE
	.align		8
        /*0028*/ 	.dword	_ZN40_INTERNAL_ec834c30_4_k_cu_84fc2237_155724cuda3std3__45__cpo4cendE
	.align		8
        /*0030*/ 	.dword	_ZN40_INTERNAL_ec834c30_4_k_cu_84fc2237_155724cuda3std3__442_GLOBAL__N__ec834c30_4_k_cu_84fc2237_155726ignoreE
	.align		8
        /*0038*/ 	.dword	_ZN40_INTERNAL_ec834c30_4_k_cu_84fc2237_155724cuda3std3__419piecewise_constructE
	.align		8
        /*0040*/ 	.dword	_ZN40_INTERNAL_ec834c30_4_k_cu_84fc2237_155724cuda3std3__48in_placeE
	.align		8
        /*0048*/ 	.dword	_ZN40_INTERNAL_ec834c30_4_k_cu_84fc2237_155724cuda3std6ranges3__45__cpo4swapE
	.align		8
        /*0050*/ 	.dword	_ZN40_INTERNAL_ec834c30_4_k_cu_84fc2237_155724cuda3std6ranges3__45__cpo9iter_moveE
	.align		8
        /*0058*/ 	.dword	_ZN40_INTERNAL_ec834c30_4_k_cu_84fc2237_155724cute7productE
	.align		8
        /*0060*/ 	.dword	_ZN40_INTERNAL_ec834c30_4_k_cu_84fc2237_155724cute1_E
	.align		8
        /*0068*/ 	.dword	$str$22
	.align		8
        /*0070*/ 	.dword	$str$23


//--------------------- .text._ZN7cutlass13device_kernelINS_4gemm6kernel13GemmUniversalIN4cute5tupleIJiiiiEEENS1_10collective13CollectiveMmaINS1_34MainloopSm90TmaGmmaWarpSpecializedILi5ENS5_IJNS4_1CILi1EEESB_SB_EEENS1_35KernelTmaWarpSpecializedCooperativeEEENS5_IJNSA_ILi128EEESF_NSA_ILi64EEEEEENS_10tfloat32_tENS5_IJlSB_lEEESI_SJ_NS4_8TiledMMAINS4_8MMA_AtomIJNS4_4SM904GMMA30MMA_64x128x8_F32TF32TF32_SS_TNILNSN_7ScaleInE1ELSP_1EEEEEENS4_6LayoutINS5_IJNSA_ILi2EEESB_SB_EEENS5_IJSB_NSA_ILi0EEESV_EEEEENS5_IJNS4_10UnderscoreESY_SY_EEEEENS4_13SM90_TMA_LOADENS4_14ComposedLayoutINS4_7SwizzleILi3ELi4ELi3EEENS4_18smem_ptr_flag_bitsILi32EEENSS_INS5_IJNSA_ILi8EEENSA_ILi32EEEEEENS5_IJS18_SB_EEEEEEEvNS4_8identityES11_S1C_vS1D_EENS_8epilogue10collective6detail29Sm90TmaWarpSpecializedAdapterINS1G_15DefaultEpilogueISI_SJ_SJ_NS1F_6thread17LinearCombinationISI_Li1EffLNS1K_9ScaleType4KindE0ELNS_15FloatRoundStyleE2ESI_EENS1_15EpilogueDefaultEEEEEvvEEEEvNT_6ParamsE --------------------------
	.section	.text._ZN7cutlass13device_kernelINS_4gemm6kernel13GemmUniversalIN4cute5tupleIJiiiiEEENS1_10collective13CollectiveMmaINS1_34MainloopSm90TmaGmmaWarpSpecializedILi5ENS5_IJNS4_1CILi1EEESB_SB_EEENS1_35KernelTmaWarpSpecializedCooperativeEEENS5_IJNSA_ILi128EEESF_NSA_ILi64EEEEEENS_10tfloat32_tENS5_IJlSB_lEEESI_SJ_NS4_8TiledMMAINS4_8MMA_AtomIJNS4_4SM904GMMA30MMA_64x128x8_F32TF32TF32_SS_TNILNSN_7ScaleInE1ELSP_1EEEEEENS4_6LayoutINS5_IJNSA_ILi2EEESB_SB_EEENS5_IJSB_NSA_ILi0EEESV_EEEEENS5_IJNS4_10UnderscoreESY_SY_EEEEENS4_13SM90_TMA_LOADENS4_14ComposedLayoutINS4_7SwizzleILi3ELi4ELi3EEENS4_18smem_ptr_flag_bitsILi32EEENSS_INS5_IJNSA_ILi8EEENSA_ILi32EEEEEENS5_IJS18_SB_EEEEEEEvNS4_8identityES11_S1C_vS1D_EENS_8epilogue10collective6detail29Sm90TmaWarpSpecializedAdapterINS1G_15DefaultEpilogueISI_SJ_SJ_NS1F_6thread17LinearCombinationISI_Li1EffLNS1K_9ScaleType4KindE0ELNS_15FloatRoundStyleE2ESI_EENS1_15EpilogueDefaultEEEEEvvEEEEvNT_6ParamsE,"ax",@progbits
	.align	128
.text._ZN7cutlass13device_kernelINS_4gemm6kernel13GemmUniversalIN4cute5tupleIJiiiiEEENS1_10collective13CollectiveMmaINS1_34MainloopSm90TmaGmmaWarpSpecializedILi5ENS5_IJNS4_1CILi1EEESB_SB_EEENS1_35KernelTmaWarpSpecializedCooperativeEEENS5_IJNSA_ILi128EEESF_NSA_ILi64EEEEEENS_10tfloat32_tENS5_IJlSB_lEEESI_SJ_NS4_8TiledMMAINS4_8MMA_AtomIJNS4_4SM904GMMA30MMA_64x128x8_F32TF32TF32_SS_TNILNSN_7ScaleInE1ELSP_1EEEEEENS4_6LayoutINS5_IJNSA_ILi2EEESB_SB_EEENS5_IJSB_NSA_ILi0EEESV_EEEEENS5_IJNS4_10UnderscoreESY_SY_EEEEENS4_13SM90_TMA_LOADENS4_14ComposedLayoutINS4_7SwizzleILi3ELi4ELi3EEENS4_18smem_ptr_flag_bitsILi32EEENSS_INS5_IJNSA_ILi8EEENSA_ILi32EEEEEENS5_IJS18_SB_EEEEEEEvNS4_8identityES11_S1C_vS1D_EENS_8epilogue10collective6detail29Sm90TmaWarpSpecializedAdapterINS1G_15DefaultEpilogueISI_SJ_SJ_NS1F_6thread17LinearCombinationISI_Li1EffLNS1K_9ScaleType4KindE0ELNS_15FloatRoundStyleE2ESI_EENS1_15EpilogueDefaultEEEEEvvEEEEvNT_6ParamsE:
        .type           _ZN7cutlass13device_kernelINS_4gemm6kernel13GemmUniversalIN4cute5tupleIJiiiiEEENS1_10collective13CollectiveMmaINS1_34MainloopSm90TmaGmmaWarpSpecializedILi5ENS5_IJNS4_1CILi1EEESB_SB_EEENS1_35KernelTmaWarpSpecializedCooperativeEEENS5_IJNSA_ILi128EEESF_NSA_ILi64EEEEEENS_10tfloat32_tENS5_IJlSB_lEEESI_SJ_NS4_8TiledMMAINS4_8MMA_AtomIJNS4_4SM904GMMA30MMA_64x128x8_F32TF32TF32_SS_TNILNSN_7ScaleInE1ELSP_1EEEEEENS4_6LayoutINS5_IJNSA_ILi2EEESB_SB_EEENS5_IJSB_NSA_ILi0EEESV_EEEEENS5_IJNS4_10UnderscoreESY_SY_EEEEENS4_13SM90_TMA_LOADENS4_14ComposedLayoutINS4_7SwizzleILi3ELi4ELi3EEENS4_18smem_ptr_flag_bitsILi32EEENSS_INS5_IJNSA_ILi8EEENSA_ILi32EEEEEENS5_IJS18_SB_EEEEEEEvNS4_8identityES11_S1C_vS1D_EENS_8epilogue10collective6detail29Sm90TmaWarpSpecializedAdapterINS1G_15DefaultEpilogueISI_SJ_SJ_NS1F_6thread17LinearCombinationISI_Li1EffLNS1K_9ScaleType4KindE0ELNS_15FloatRoundStyleE2ESI_EENS1_15EpilogueDefaultEEEEEvvEEEEvNT_6ParamsE,@function
        .size           _ZN7cutlass13device_kernelINS_4gemm6kernel13GemmUniversalIN4cute5tupleIJiiiiEEENS1_10collective13CollectiveMmaINS1_34MainloopSm90TmaGmmaWarpSpecializedILi5ENS5_IJNS4_1CILi1EEESB_SB_EEENS1_35KernelTmaWarpSpecializedCooperativeEEENS5_IJNSA_ILi128EEESF_NSA_ILi64EEEEEENS_10tfloat32_tENS5_IJlSB_lEEESI_SJ_NS4_8TiledMMAINS4_8MMA_AtomIJNS4_4SM904GMMA30MMA_64x128x8_F32TF32TF32_SS_TNILNSN_7ScaleInE1ELSP_1EEEEEENS4_6LayoutINS5_IJNSA_ILi2EEESB_SB_EEENS5_IJSB_NSA_ILi0EEESV_EEEEENS5_IJNS4_10UnderscoreESY_SY_EEEEENS4_13SM90_TMA_LOADENS4_14ComposedLayoutINS4_7SwizzleILi3ELi4ELi3EEENS4_18smem_ptr_flag_bitsILi32EEENSS_INS5_IJNSA_ILi8EEENSA_ILi32EEEEEENS5_IJS18_SB_EEEEEEEvNS4_8identityES11_S1C_vS1D_EENS_8epilogue10collective6detail29Sm90TmaWarpSpecializedAdapterINS1G_15DefaultEpilogueISI_SJ_SJ_NS1F_6thread17LinearCombinationISI_Li1EffLNS1K_9ScaleType4KindE0ELNS_15FloatRoundStyleE2ESI_EENS1_15EpilogueDefaultEEEEEvvEEEEvNT_6ParamsE,(.L_x_196 - _ZN7cutlass13device_kernelINS_4gemm6kernel13GemmUniversalIN4cute5tupleIJiiiiEEENS1_10collective13CollectiveMmaINS1_34MainloopSm90TmaGmmaWarpSpecializedILi5ENS5_IJNS4_1CILi1EEESB_SB_EEENS1_35KernelTmaWarpSpecializedCooperativeEEENS5_IJNSA_ILi128EEESF_NSA_ILi64EEEEEENS_10tfloat32_tENS5_IJlSB_lEEESI_SJ_NS4_8TiledMMAINS4_8MMA_AtomIJNS4_4SM904GMMA30MMA_64x128x8_F32TF32TF32_SS_TNILNSN_7ScaleInE1ELSP_1EEEEEENS4_6LayoutINS5_IJNSA_ILi2EEESB_SB_EEENS5_IJSB_NSA_ILi0EEESV_EEEEENS5_IJNS4_10UnderscoreESY_SY_EEEEENS4_13SM90_TMA_LOADENS4_14ComposedLayoutINS4_7SwizzleILi3ELi4ELi3EEENS4_18smem_ptr_flag_bitsILi32EEENSS_INS5_IJNSA_ILi8EEENSA_ILi32EEEEEENS5_IJS18_SB_EEEEEEEvNS4_8identityES11_S1C_vS1D_EENS_8epilogue10collective6detail29Sm90TmaWarpSpecializedAdapterINS1G_15DefaultEpilogueISI_SJ_SJ_NS1F_6thread17LinearCombinationISI_Li1EffLNS1K_9ScaleType4KindE0ELNS_15FloatRoundStyleE2ESI_EENS1_15EpilogueDefaultEEEEEvvEEEEvNT_6ParamsE)
        .other          _ZN7cutlass13device_kernelINS_4gemm6kernel13GemmUniversalIN4cute5tupleIJiiiiEEENS1_10collective13CollectiveMmaINS1_34MainloopSm90TmaGmmaWarpSpecializedILi5ENS5_IJNS4_1CILi1EEESB_SB_EEENS1_35KernelTmaWarpSpecializedCooperativeEEENS5_IJNSA_ILi128EEESF_NSA_ILi64EEEEEENS_10tfloat32_tENS5_IJlSB_lEEESI_SJ_NS4_8TiledMMAINS4_8MMA_AtomIJNS4_4SM904GMMA30MMA_64x128x8_F32TF32TF32_SS_TNILNSN_7ScaleInE1ELSP_1EEEEEENS4_6LayoutINS5_IJNSA_ILi2EEESB_SB_EEENS5_IJSB_NSA_ILi0EEESV_EEEEENS5_IJNS4_10UnderscoreESY_SY_EEEEENS4_13SM90_TMA_LOADENS4_14ComposedLayoutINS4_7SwizzleILi3ELi4ELi3EEENS4_18smem_ptr_flag_bitsILi32EEENSS_INS5_IJNSA_ILi8EEENSA_ILi32EEEEEENS5_IJS18_SB_EEEEEEEvNS4_8identityES11_S1C_vS1D_EENS_8epilogue10collective6detail29Sm90TmaWarpSpecializedAdapterINS1G_15DefaultEpilogueISI_SJ_SJ_NS1F_6thread17LinearCombinationISI_Li1EffLNS1K_9ScaleType4KindE0ELNS_15FloatRoundStyleE2ESI_EENS1_15EpilogueDefaultEEEEEvvEEEEvNT_6ParamsE,@"STO_CUDA_ENTRY STV_DEFAULT"
_ZN7cutlass13device_kernelINS_4gemm6kernel13GemmUniversalIN4cute5tupleIJiiiiEEENS1_10collective13CollectiveMmaINS1_34MainloopSm90TmaGmmaWarpSpecializedILi5ENS5_IJNS4_1CILi1EEESB_SB_EEENS1_35KernelTmaWarpSpecializedCooperativeEEENS5_IJNSA_ILi128EEESF_NSA_ILi64EEEEEENS_10tfloat32_tENS5_IJlSB_lEEESI_SJ_NS4_8TiledMMAINS4_8MMA_AtomIJNS4_4SM904GMMA30MMA_64x128x8_F32TF32TF32_SS_TNILNSN_7ScaleInE1ELSP_1EEEEEENS4_6LayoutINS5_IJNSA_ILi2EEESB_SB_EEENS5_IJSB_NSA_ILi0EEESV_EEEEENS5_IJNS4_10UnderscoreESY_SY_EEEEENS4_13SM90_TMA_LOADENS4_14ComposedLayoutINS4_7SwizzleILi3ELi4ELi3EEENS4_18smem_ptr_flag_bitsILi32EEENSS_INS5_IJNSA_ILi8EEENSA_ILi32EEEEEENS5_IJS18_SB_EEEEEEEvNS4_8identityES11_S1C_vS1D_EENS_8epilogue10collective6detail29Sm90TmaWarpSpecializedAdapterINS1G_15DefaultEpilogueISI_SJ_SJ_NS1F_6thread17LinearCombinationISI_Li1EffLNS1K_9ScaleType4KindE0ELNS_15FloatRoundStyleE2ESI_EENS1_15EpilogueDefaultEEEEEvvEEEEvNT_6ParamsE:
[----:B------:R-:W0:Y:S01]  /*0000*/  LDC R1, c[0x0][0x28] ;  /* 0x00000a00ff017b82 */ /* 0x000e220000000800 */
[----:B------:R-:W1:Y:S01]  /*0010*/  S2R R3, SR_TID.X ;  /* 0x0000000000037919 */ /* 0x000e620000002100 */
[----:B------:R-:W-:Y:S01]  /*0020*/  ELECT P0, URZ, PT ;  /* 0x00000000003f782f */ /* 0x000fe20003800000 */
[----:B------:R-:W-:Y:S01]  /*0030*/  BSSY B0, `(.L_x_0) ;  /* 0x000000f000007945 */ /* 0x000fe20003800000 */
[--C-:B-1----:R-:W-:Y:S02]  /*0040*/  SHF.R.U32.HI R0, RZ, 0x5, R3.reuse ;  /* 0x00000005ff007819 */ /* 0x102fe40000011603 */
[----:B------:R-:W-:-:S03]  /*0050*/  SHF.R.U32.HI R14, RZ, 0x7, R3 ;  /* 0x00000007ff0e7819 */ /* 0x000fc60000011603 */
[----:B------:R-:W1:Y:S04]  /*0060*/  SHFL.IDX PT, R4, R0, RZ, 0x1f ;  /* 0x00001fff00047589 */ /* 0x000e6800000e0000 */
[----:B------:R2:W3:Y:S01]  /*0070*/  SHFL.IDX PT, R10, R14, RZ, 0x1f ;  /* 0x00001fff0e0a7589 */ /* 0x0004e200000e0000 */
[----:B-1----:R-:W-:-:S13]  /*0080*/  ISETP.NE.OR P0, PT, R4, RZ, !P0 ;  /* 0x000000ff0400720c */ /* 0x002fda0004705670 */
[----:B0-23--:R-:W-:Y:S05]  /*0090*/  @P0 BRA `(.L_x_1) ;  /* 0x0000000000200947 */ /* 0x00dfea0003800000 */
[----:B------:R-:W-:Y:S02]  /*00a0*/  ULDC.64 UR4, c[0x0][0x198] ;  /* 0x0000660000047ab9 */ /* 0x000fe40000000a00 */
[----:B------:R-:W-:Y:S02]  /*00b0*/  UIADD3 UR6, UP0, UR4, 0xf0, URZ ;  /* 0x000000f004067890 */ /* 0x000fe4000ff1e03f */
[----:B------:R-:W-:Y:S02]  /*00c0*/  UIADD3 UR4, UP1, UR4, 0x1f0, URZ ;  /* 0x000001f004047890 */ /* 0x000fe4000ff3e03f */
[----:B------:R-:W-:Y:S02]  /*00d0*/  UIADD3.X UR7, URZ, UR5, URZ, UP0, !UPT ;  /* 0x000000053f077290 */ /* 0x000fe400087fe43f */
[----:B------:R-:W-:-:S07]  /*00e0*/  UIADD3.X UR5, URZ, UR5, URZ, UP1, !UPT ;  /* 0x000000053f057290 */ /* 0x000fce0008ffe43f */
[----:B------:R0:W-:Y:S02]  /*00f0*/  UTMACCTL.PF [UR6] ;  /* 0x00000000060079b9 */ /* 0x0001e40008040000 */
[----:B------:R0:W-:Y:S02]  /*0100*/  UTMACCTL.PF [UR4] ;  /* 0x00000000040079b9 */ /* 0x0001e40008040000 */
[----:B0-----:R-:W-:Y:S01]  /*0110*/  NOP ;  /* 0x0000000000007918 */ /* 0x001fe20000000000 */
.L_x_1:
[----:B------:R-:W-:Y:S05]  /*0120*/  BSYNC B0 ;  /* 0x0000000000007941 */ /* 0x000fea0003800000 */
.L_x_0:
[----:B------:R-:W0:Y:S02]  /*0130*/  SHFL.IDX PT, R2, R0, RZ, 0x1f ;  /* 0x00001fff00027589 */ /* 0x000e2400000e0000 */
[----:B0-----:R-:W-:-:S13]  /*0140*/  ISETP.NE.AND P0, PT, R2, RZ, PT ;  /* 0x000000ff0200720c */ /* 0x001fda0003f05270 */
[----:B------:R-:W-:Y:S05]  /*0150*/  @P0 BRA `(.L_x_2) ;  /* 0x0000000000600947 */ /* 0x000fea0003800000 */
[----:B------:R-:W0:Y:S01]  /*0160*/  S2UR UR8, SR_CgaCtaId ;  /* 0x00000000000879c3 */ /* 0x000e220000008800 */
[----:B------:R-:W-:Y:S01]  /*0170*/  UMOV UR4, 0x400 ;  /* 0x0000040000047882 */ /* 0x000fe20000000000 */
[----:B------:R-:W-:Y:S01]  /*0180*/  UMOV UR5, 0x1 ;  /* 0x0000000100057882 */ /* 0x000fe20000000000 */
[----:B------:R-:W-:Y:S01]  /*0190*/  UMOV UR6, 0x100 ;  /* 0x0000010000067882 */ /* 0x000fe20000000000 */
[----:B------:R-:W-:Y:S01]  /*01a0*/  ELECT P0, URZ, PT ;  /* 0x00000000003f782f */ /* 0x000fe20003800000 */
[----:B------:R-:W-:-:S04]  /*01b0*/  UIADD3 UR6, -UR6, 0x100000, URZ ;  /* 0x0010000006067890 */ /* 0x000fc8000fffe13f */
[----:B------:R-:W-:Y:S02]  /*01c0*/  USHF.L.U32 UR7, UR6, 0xb, URZ ;  /* 0x0000000b06077899 */ /* 0x000fe4000800063f */
[----:B------:R-:W-:Y:S02]  /*01d0*/  USHF.L.U32 UR6, UR6, 0x1, URZ ;  /* 0x0000000106067899 */ /* 0x000fe4000800063f */
[----:B0-----:R-:W-:Y:S02]  /*01e0*/  ULEA UR8, UR8, UR4, 0x18 ;  /* 0x0000000408087291 */ /* 0x001fe4000f8ec03f */
[----:B------:R-:W-:-:S04]  /*01f0*/  UIADD3 UR4, -UR5, 0x100000, URZ ;  /* 0x0010000005047890 */ /* 0x000fc8000fffe13f */
[----:B------:R-:W-:Y:S02]  /*0200*/  USHF.L.U32 UR5, UR4, 0xb, URZ ;  /* 0x0000000b04057899 */ /* 0x000fe4000800063f */
[----:B------:R-:W-:Y:S01]  /*0210*/  USHF.L.U32 UR4, UR4, 0x1, URZ ;  /* 0x0000000104047899 */ /* 0x000fe2000800063f */
[----:B------:R-:W0:Y:S11]  /*0220*/  FENCE.VIEW.ASYNC.S ;  /* 0x00000000000073c6 */ /* 0x000e360000000000 */
[----:B0-----:R0:W1:Y:S01]  /*0230*/  SYNCS.EXCH.64 URZ, [UR8], UR4 ;  /* 0x00000004083f75b2 */ /* 0x0010620008000100 */
[----:B------:R0:W2:Y:S01]  /*0240*/  SYNCS.EXCH.64 URZ, [UR8+0x28], UR6 ;  /* 0x00002806083f75b2 */ /* 0x0000a20008000100 */
[----:B------:R0:W3:Y:S01]  /*0250*/  SYNCS.EXCH.64 URZ, [UR8+0x8], UR4 ;  /* 0x00000804083f75b2 */ /* 0x0000e20008000100 */
[----:B------:R0:W4:Y:S01]  /*0260*/  SYNCS.EXCH.64 URZ, [UR8+0x30], UR6 ;  /* 0x00003006083f75b2 */ /* 0x0001220008000100 */
[----:B------:R0:W0:Y:S01]  /*0270*/  SYNCS.EXCH.64 URZ, [UR8+0x10], UR4 ;  /* 0x00001004083f75b2 */ /* 0x0000220008000100 */
[----:B------:R0:W0:Y:S01]  /*0280*/  SYNCS.EXCH.64 URZ, [UR8+0x38], UR6 ;  /* 0x00003806083f75b2 */ /* 0x0000220008000100 */
[----:B------:R0:W0:Y:S01]  /*0290*/  SYNCS.EXCH.64 URZ, [UR8+0x18], UR4 ;  /* 0x00001804083f75b2 */ /* 0x0000220008000100 */
[----:B------:R0:W0:Y:S01]  /*02a0*/  SYNCS.EXCH.64 URZ, [UR8+0x40], UR6 ;  /* 0x00004006083f75b2 */ /* 0x0000220008000100 */
[----:B------:R0:W0:Y:S01]  /*02b0*/  SYNCS.EXCH.64 URZ, [UR8+0x20], UR4 ;  /* 0x00002004083f75b2 */ /* 0x0000220008000100 */
[----:B------:R0:W0:Y:S01]  /*02c0*/  SYNCS.EXCH.64 URZ, [UR8+0x48], UR6 ;  /* 0x00004806083f75b2 */ /* 0x0000220008000100 */
[----:B------:R-:W-:Y:S01]  /*02d0*/  NOP ;  /* 0x0000000000007918 */ /* 0x000fe20000000000 */
.L_x_2:
[----:B------:R-:W5:Y:S01]  /*02e0*/  SHFL.IDX PT, R0, R0, RZ, 0x1f ;  /* 0x00001fff00007589 */ /* 0x000f6200000e0000 */
[----:B------:R-:W-:Y:S01]  /*02f0*/  ELECT P0, URZ, PT ;  /* 0x00000000003f782f */ /* 0x000fe20003800000 */
[----:B------:R-:W1:Y:S01]  /*0300*/  LDC R2, c[0x0][0x65c] ;  /* 0x00019700ff027b82 */ /* 0x000e620000000800 */
[----:B------:R-:W-:Y:S01]  /*0310*/  SHF.R.S32.HI R7, RZ, 0x1f, R4 ;  /* 0x0000001fff077819 */ /* 0x000fe20000011404 */
[----:B------:R-:W2:Y:S01]  /*0320*/  S2R R5, SR_CTAID.Y ;  /* 0x0000000000057919 */ /* 0x000ea20000002600 */
[----:B0-----:R-:W-:Y:S01]  /*0330*/  UMOV UR4, 0x20 ;  /* 0x0000002000047882 */ /* 0x001fe20000000000 */
[----:B------:R-:W-:Y:S01]  /*0340*/  NOP ;  /* 0x0000000000007918 */ /* 0x000fe20000000000 */
[----:B------:R-:W-:Y:S01]  /*0350*/  LEA.HI R7, R7, R4, RZ, 0x2 ;  /* 0x0000000407077211 */ /* 0x000fe200078f10ff */
[----:B------:R-:W0:Y:S01]  /*0360*/  S2R R6, SR_CTAID.X ;  /* 0x0000000000067919 */ /* 0x000e220000002500 */
[----:B------:R-:W-:Y:S01]  /*0370*/  ISETP.NE.AND P2, PT, R10, RZ, PT ;  /* 0x000000ff0a00720c */ /* 0x000fe20003f45270 */
[----:B------:R-:W-:Y:S01]  /*0380*/  NOP ;  /* 0x0000000000007918 */ /* 0x000fe20000000000 */
[----:B------:R-:W-:-:S02]  /*0390*/  LOP3.LUT R7, R7, 0xfffffffc, RZ, 0xc0, !PT ;  /* 0xfffffffc07077812 */ /* 0x000fc400078ec0ff */
[----:B-----5:R-:W-:Y:S02]  /*03a0*/  ISETP.NE.OR P0, PT, R0, RZ, !P0 ;  /* 0x000000ff0000720c */ /* 0x020fe40004705670 */
[----:B-1----:R-:W-:-:S04]  /*03b0*/  ISETP.NE.AND P3, PT, R2, 0x1, PT ;  /* 0x000000010200780c */ /* 0x002fc80003f65270 */
[----:B------:R-:W-:Y:S01]  /*03c0*/  P2R R0, PR, RZ, 0x8 ;  /* 0x00000008ff007803 */ /* 0x000fe20000000000 */
[----:B------:R-:W-:Y:S01]  /*03d0*/  IMAD.IADD R0, R4, 0x1, -R7 ;  /* 0x0000000104007824 */ /* 0x000fe200078e0a07 */
[----:B------:R-:W-:Y:S01]  /*03e0*/  LOP3.LUT R4, R3, 0x7f, RZ, 0xc0, !PT ;  /* 0x0000007f03047812 */ /* 0x000fe200078ec0ff */
[----:B------:R-:W-:-:S03]  /*03f0*/  IMAD.MOV.U32 R7, RZ, RZ, RZ ;  /* 0x000000ffff077224 */ /* 0x000fc600078e00ff */
[----:B------:R-:W-:Y:S01]  /*0400*/  ISETP.NE.AND P1, PT, R0, 0x3, PT ;  /* 0x000000030000780c */ /* 0x000fe20003f25270 */
[----:B------:R-:W-:Y:S01]  /*0410*/  VOTEU.ALL UP0, P0 ;  /* 0x00000000003f7886 */ /* 0x000fe20000000000 */
[----:B------:R-:W-:Y:S01]  /*0420*/  VOTEU.ALL UP1, P0 ;  /* 0x00000000003f7886 */ /* 0x000fe20000020000 */
[----:B------:R-:W0:Y:S01]  /*0430*/  @P3 LDC R17, c[0x0][0x10] ;  /* 0x00000400ff113b82 */ /* 0x000e220000000800 */
[----:B--2---:R-:W-:Y:S02]  /*0440*/  @P3 IMAD.MOV.U32 R8, RZ, RZ, R5 ;  /* 0x000000ffff083224 */ /* 0x004fe400078e0005 */
[----:B------:R-:W-:Y:S01]  /*0450*/  @!UP0 UMOV UR6, 0x400 ;  /* 0x0000040000068882 */ /* 0x000fe20000000000 */
[----:B------:R-:W-:-:S04]  /*0460*/  @!UP0 UIADD3 UR4, -UR4, 0x100000, URZ ;  /* 0x0010000004048890 */ /* 0x000fc8000fffe13f */
[----:B------:R-:W-:Y:S02]  /*0470*/  @!UP0 USHF.L.U32 UR5, UR4, 0xb, URZ ;  /* 0x0000000b04058899 */ /* 0x000fe4000800063f */
[----:B------:R-:W-:Y:S01]  /*0480*/  @!UP0 USHF.L.U32 UR4, UR4, 0x1, URZ ;  /* 0x0000000104048899 */ /* 0x000fe2000800063f */
[----:B------:R-:W-:Y:S01]  /*0490*/  @P3 IMAD.MOV.U32 R9, RZ, RZ, RZ ;  /* 0x000000ffff093224 */ /* 0x000fe200078e00ff */
[----:B------:R-:W1:Y:S08]  /*04a0*/  @!UP0 S2UR UR7, SR_CgaCtaId ;  /* 0x00000000000789c3 */ /* 0x000e700000008800 */
[----:B------:R-:W2:Y:S01]  /*04b0*/  @!P3 LDC R11, c[0x0][0xc] ;  /* 0x00000300ff0bbb82 */ /* 0x000ea20000000800 */
[----:B0-----:R-:W-:Y:S01]  /*04c0*/  @P3 IMAD.WIDE.U32 R16, R6, R17, R8 ;  /* 0x0000001106103225 */ /* 0x001fe200078e0008 */
[----:B-1----:R-:W-:Y:S01]  /*04d0*/  @!UP0 ULEA UR8, UR7, UR6, 0x18 ;  /* 0x0000000607088291 */ /* 0x002fe2000f8ec03f */
[----:B------:R-:W-:-:S02]  /*04e0*/  VOTEU.ALL UP0, P0 ;  /* 0x00000000003f7886 */ /* 0x000fc40000000000 */
[----:B------:R-:W-:Y:S01]  /*04f0*/  ULDC UR6, c[0x0][0xc] ;  /* 0x0000030000067ab9 */ /* 0x000fe20000000800 */
[----:B------:R-:W-:Y:S01]  /*0500*/  ISETP.EQ.OR P0, PT, R0, RZ, !P1 ;  /* 0x000000ff0000720c */ /* 0x000fe20004f02670 */
[----:B------:R-:W-:-:S03]  /*0510*/  ULDC UR7, c[0x0][0x10] ;  /* 0x0000040000077ab9 */ /* 0x000fc60000000800 */
[C---:B------:R-:W-:Y:S01]  /*0520*/  ISETP.EQ.AND P0, PT, R10.reuse, RZ, P0 ;  /* 0x000000ff0a00720c */ /* 0x040fe20000702270 */
[----:B------:R-:W-:Y:S02]  /*0530*/  VIADD R10, R10, 0xffffffff ;  /* 0xffffffff0a0a7836 */ /* 0x000fe40000000000 */
[----:B--2---:R-:W-:Y:S01]  /*0540*/  @!P3 IMAD.WIDE.U32 R8, R11, R5, R6 ;  /* 0x000000050b08b225 */ /* 0x004fe200078e0006 */
[----:B------:R-:W0:Y:S02]  /*0550*/  FENCE.VIEW.ASYNC.S ;  /* 0x00000000000073c6 */ /* 0x000e240000000000 */
[----:B0-----:R-:W3:Y:S01]  /*0560*/  @!UP0 SYNCS.EXCH.64 URZ, [UR8+0x60], UR4 ;  /* 0x00006004083f85b2 */ /* 0x001ee20008000100 */
[----:B------:R-:W-:Y:S01]  /*0570*/  SEL R18, RZ, 0x1, !P0 ;  /* 0x00000001ff127807 */ /* 0x000fe20004000000 */
[----:B------:R-:W-:Y:S01]  /*0580*/  @P3 IMAD.MOV.U32 R11, RZ, RZ, RZ ;  /* 0x000000ffff0b3224 */ /* 0x000fe200078e00ff */
[----:B------:R-:W-:Y:S01]  /*0590*/  ISETP.GE.U32.AND P1, PT, R10, 0x2, PT ;  /* 0x000000020a00780c */ /* 0x000fe20003f26070 */
[----:B------:R-:W-:-:S02]  /*05a0*/  @!P3 IMAD.MOV.U32 R16, RZ, RZ, R8 ;  /* 0x000000ffff10b224 */ /* 0x000fc400078e0008 */
[----:B------:R-:W-:Y:S01]  /*05b0*/  @P3 IMAD.IADD R17, R17, 0x1, R11 ;  /* 0x0000000111113824 */ /* 0x000fe200078e020b */
[----:B------:R-:W-:Y:S01]  /*05c0*/  SEL R18, R18, 0x2, P1 ;  /* 0x0000000212127807 */ /* 0x000fe20000800000 */
[----:B------:R-:W-:Y:S01]  /*05d0*/  @!P3 IMAD.MOV.U32 R17, RZ, RZ, R9 ;  /* 0x000000ffff11b224 */ /* 0x000fe200078e0009 */
[----:B------:R0:W3:Y:S01]  /*05e0*/  @!UP1 SYNCS.EXCH.64 URZ, [UR8+0x68], UR4 ;  /* 0x00006804083f95b2 */ /* 0x0000e20008000100 */
[----:B------:R-:W-:Y:S01]  /*05f0*/  NOP ;  /* 0x0000000000007918 */ /* 0x000fe20000000000 */
[----:B0-----:R-:W-:-:S03]  /*0600*/  UIMAD.WIDE.U32 UR4, UR6, UR7, URZ ;  /* 0x00000007060472a5 */ /* 0x001fc6000f8e003f */
[----:B------:R-:W-:Y:S02]  /*0610*/  ULDC UR6, c[0x0][0x14] ;  /* 0x0000050000067ab9 */ /* 0x000fe40000000800 */
[----:B------:R-:W-:Y:S02]  /*0620*/  UIMAD.WIDE.U32 UR38, UR4, UR6, URZ ;  /* 0x00000006042672a5 */ /* 0x000fe4000f8e003f */
[----:B------:R-:W-:-:S04]  /*0630*/  UIMAD UR41, UR5, UR6, URZ ;  /* 0x00000006052972a4 */ /* 0x000fc8000f8e023f */
[----:B------:R-:W-:Y:S01]  /*0640*/  UIADD3 UR41, UR39, UR41, URZ ;  /* 0x0000002927297290 */ /* 0x000fe2000fffe03f */
[----:B---34-:R-:W-:Y:S06]  /*0650*/  BAR.SYNC.DEFER_BLOCKING 0x0 ;  /* 0x0000000000007b1d */ /* 0x018fec0000010000 */
[----:B------:R-:W-:Y:S05]  /*0660*/  @!P2 BRA `(.L_x_3) ;  /* 0x000000600084a947 */ /* 0x000fea0003800000 */
[----:B------:R-:W-:-:S13]  /*0670*/  ISETP.GT.U32.AND P0, PT, R10, 0x1, PT ;  /* 0x000000010a00780c */ /* 0x000fda0003f04070 */
[----:B------:R-:W-:Y:S05]  /*0680*/  @P0 EXIT ;  /* 0x000000000000094d */ /* 0x000fea0003800000 */
[----:B------:R-:W-:Y:S01]  /*0690*/  ULDC.64 UR4, c[0x0][0x650] ;  /* 0x0001940000047ab9 */ /* 0x000fe20000000a00 */
[----:B------:R-:W-:Y:S01]  /*06a0*/  PRMT R0, RZ, 0x7610, R0 ;  /* 0x00007610ff007816 */ /* 0x000fe20000000000 */
[----:B------:R-:W-:Y:S01]  /*06b0*/  IMAD.MOV.U32 R101, RZ, RZ, -0x1 ;  /* 0xffffffffff657424 */ /* 0x000fe200078e00ff */
[----:B------:R-:W-:Y:S01]  /*06c0*/  ISETP.GE.U32.AND P0, PT, R16, UR4, PT ;  /* 0x0000000410007c0c */ /* 0x000fe2000bf06070 */
[----:B------:R-:W-:Y:S02]  /*06d0*/  IMAD.MOV.U32 R100, RZ, RZ, -0x1 ;  /* 0xffffffffff647424 */ /* 0x000fe400078e00ff */
[----:B------:R-:W-:Y:S01]  /*06e0*/  IMAD.MOV.U32 R99, RZ, RZ, -0x1 ;  /* 0xffffffffff637424 */ /* 0x000fe200078e00ff */
[----:B------:R-:W-:-:S13]  /*06f0*/  ISETP.GE.U32.AND.EX P0, PT, R17, UR5, PT, P0 ;  /* 0x0000000511007c0c */ /* 0x000fda000bf06100 */
[----:B------:R-:W-:Y:S05]  /*0700*/  @P0 BRA `(.L_x_4) ;  /* 0x0000000400540947 */ /* 0x000fea0003800000 */
[----:B------:R-:W0:Y:S01]  /*0710*/  LDC.64 R20, c[0x0][0x628] ;  /* 0x00018a00ff147b82 */ /* 0x000e220000000a00 */
[----:B------:R-:W-:Y:S02]  /*0720*/  IMAD.MOV.U32 R8, RZ, RZ, R16 ;  /* 0x000000ffff087224 */ /* 0x000fe400078e0010 */
[----:B------:R-:W-:-:S05]  /*0730*/  IMAD.MOV.U32 R9, RZ, RZ, R17 ;  /* 0x000000ffff097224 */ /* 0x000fca00078e0011 */
[----:B------:R-:W1:Y:S08]  /*0740*/  LDC R0, c[0x0][0x630] ;  /* 0x00018c00ff007b82 */ /* 0x000e700000000800 */
[----:B------:R-:W2:Y:S01]  /*0750*/  LDC.64 R22, c[0x0][0x620] ;  /* 0x00018800ff167b82 */ /* 0x000ea20000000a00 */
[----:B0-----:R-:W-:-:S04]  /*0760*/  ISETP.NE.U32.AND P0, PT, R20, RZ, PT ;  /* 0x000000ff1400720c */ /* 0x001fc80003f05070 */
[----:B------:R-:W-:-:S13]  /*0770*/  ISETP.NE.AND.EX P0, PT, R21, RZ, PT, P0 ;  /* 0x000000ff1500720c */ /* 0x000fda0003f05300 */
[----:B-12---:R-:W-:Y:S05]  /*0780*/  @!P0 BRA `(.L_x_5) ;  /* 0x0000000000288947 */ /* 0x006fea0003800000 */
[----:B------:R-:W0:Y:S02]  /*0790*/  LDC R13, c[0x0][0x634] ;  /* 0x00018d00ff0d7b82 */ /* 0x000e240000000800 */
[----:B0-----:R-:W-:-:S05]  /*07a0*/  IADD3 R13, P0, R16, R13, RZ ;  /* 0x0000000d100d7210 */ /* 0x001fca0007f1e0ff */
[----:B------:R-:W-:-:S04]  /*07b0*/  IMAD.X R15, RZ, RZ, R17, P0 ;  /* 0x000000ffff0f7224 */ /* 0x000fc800000e0611 */
[----:B------:R-:W-:-:S04]  /*07c0*/  IMAD.WIDE.U32 R8, R15, R20, RZ ;  /* 0x000000140f087225 */ /* 0x000fc800078e00ff */
[----:B------:R-:W-:-:S04]  /*07d0*/  IMAD.WIDE.U32 R10, P0, R13, R21, R8 ;  /* 0x000000150d0a7225 */ /* 0x000fc80007800008 */
[----:B------:R-:W-:-:S04]  /*07e0*/  IMAD.WIDE.U32 R8, R13, R20, RZ ;  /* 0x000000140d087225 */ /* 0x000fc800078e00ff */
[----:B------:R-:W-:Y:S01]  /*07f0*/  IMAD.X R13, RZ, RZ, RZ, P0 ;  /* 0x000000ffff0d7224 */ /* 0x000fe200000e06ff */
[----:B------:R-:W-:Y:S01]  /*0800*/  IADD3 RZ, P0, R9, R10, RZ ;  /* 0x0000000a09ff7210 */ /* 0x000fe20007f1e0ff */
[----:B------:R-:W-:-:S04]  /*0810*/  IMAD.MOV.U32 R12, RZ, RZ, R11 ;  /* 0x000000ffff0c7224 */ /* 0x000fc800078e000b */
[----:B------:R-:W-:-:S08]  /*0820*/  IMAD.WIDE.U32.X R8, R15, R21, R12, P0 ;  /* 0x000000150f087225 */ /* 0x000fd000000e040c */
.L_x_5:
[-CC-:B------:R-:W-:Y:S01]  /*0830*/  SHF.R.U64 R99, R8, R0.reuse, R9.reuse ;  /* 0x0000000008637219 */ /* 0x180fe20000001209 */
[----:B------:R-:W0:Y:S01]  /*0840*/  LDC R12, c[0x0][0x618] ;  /* 0x00018600ff0c7b82 */ /* 0x000e220000000800 */
[----:B------:R-:W-:Y:S01]  /*0850*/  SHF.R.U32.HI R7, RZ, R0, R9 ;  /* 0x00000000ff077219 */ /* 0x000fe20000011609 */
[----:B------:R-:W-:Y:S01]  /*0860*/  ULDC UR4, c[0x0][0x150] ;  /* 0x0000540000047ab9 */ /* 0x000fe20000000800 */
[----:B------:R-:W-:Y:S02]  /*0870*/  IADD3 R11, P0, RZ, -R99, RZ ;  /* 0x80000063ff0b7210 */ /* 0x000fe40007f1e0ff */
[----:B------:R-:W-:-:S03]  /*0880*/  I2FP.F32.U32 R0, R6 ;  /* 0x0000000600007245 */ /* 0x000fc60000201000 */
[----:B------:R-:W1:Y:S01]  /*0890*/  LDC.64 R30, c[0x0][0x640] ;  /* 0x00019000ff1e7b82 */ /* 0x000e620000000a00 */
[----:B------:R-:W-:Y:S02]  /*08a0*/  IMAD.X R13, RZ, RZ, ~R7, P0 ;  /* 0x000000ffff0d7224 */ /* 0x000fe400000e0e07 */
[----:B------:R-:W-:Y:S01]  /*08b0*/  FMUL R0, R0, UR4 ;  /* 0x0000000400007c20 */ /* 0x000fe20008400000 */
[----:B------:R-:W-:Y:S01]  /*08c0*/  IMAD.WIDE.U32 R8, R11, R22, R16 ;  /* 0x000000160b087225 */ /* 0x000fe200078e0010 */
[----:B------:R-:W-:-:S03]  /*08d0*/  ULDC UR4, c[0x0][0x154] ;  /* 0x0000550000047ab9 */ /* 0x000fc60000000800 */
[----:B------:R-:W-:Y:S01]  /*08e0*/  IMAD R10, R13, R22, RZ ;  /* 0x000000160d0a7224 */ /* 0x000fe200078e02ff */
[----:B------:R-:W2:Y:S01]  /*08f0*/  LDC R7, c[0x0][0x144] ;  /* 0x00005100ff077b82 */ /* 0x000ea20000000800 */
[----:B------:R-:W3:Y:S02]  /*0900*/  F2I.U32.TRUNC.NTZ R0, R0 ;  /* 0x0000000000007305 */ /* 0x000ee4000020f000 */
[----:B------:R-:W-:-:S04]  /*0910*/  IMAD R11, R11, R23, R10 ;  /* 0x000000170b0b7224 */ /* 0x000fc800078e020a */
[----:B------:R-:W-:Y:S01]  /*0920*/  IMAD.IADD R9, R9, 0x1, R11 ;  /* 0x0000000109097824 */ /* 0x000fe200078e020b */
[----:B------:R-:W4:Y:S01]  /*0930*/  LDC R24, c[0x0][0x608] ;  /* 0x00018200ff187b82 */ /* 0x000f220000000800 */
[----:B------:R-:W-:-:S03]  /*0940*/  IMAD.MOV.U32 R11, RZ, RZ, -0x1 ;  /* 0xffffffffff0b7424 */ /* 0x000fc600078e00ff */
[-CC-:B0-----:R-:W-:Y:S02]  /*0950*/  SHF.R.U64 R22, R8, R12.reuse, R9.reuse ;  /* 0x0000000c08167219 */ /* 0x181fe40000001209 */
[----:B------:R-:W-:Y:S02]  /*0960*/  I2FP.F32.U32 R8, R5 ;  /* 0x0000000500087245 */ /* 0x000fe40000201000 */
[----:B------:R-:W0:Y:S01]  /*0970*/  LDC R28, c[0x0][0x658] ;  /* 0x00019600ff1c7b82 */ /* 0x000e220000000800 */
[----:B-1----:R-:W-:Y:S01]  /*0980*/  ISETP.NE.U32.AND P0, PT, R30, RZ, PT ;  /* 0x000000ff1e00720c */ /* 0x002fe20003f05070 */
[----:B---3--:R-:W-:Y:S02]  /*0990*/  IMAD.MOV R10, RZ, RZ, -R0 ;  /* 0x000000ffff0a7224 */ /* 0x008fe400078e0a00 */
[----:B------:R-:W-:Y:S01]  /*09a0*/  FMUL R8, R8, UR4 ;  /* 0x0000000408087c20 */ /* 0x000fe20008400000 */
[----:B------:R-:W-:Y:S02]  /*09b0*/  SHF.R.U32.HI R9, RZ, R12, R9 ;  /* 0x0000000cff097219 */ /* 0x000fe40000011609 */
[----:B------:R-:W-:Y:S01]  /*09c0*/  ISETP.NE.AND.EX P0, PT, R31, RZ, PT, P0 ;  /* 0x000000ff1f00720c */ /* 0x000fe20003f05300 */
[----:B------:R1:W3:Y:S01]  /*09d0*/  F2I.U32.TRUNC.NTZ R15, R8 ;  /* 0x00000008000f7305 */ /* 0x0002e2000020f000 */
[----:B------:R-:W1:Y:S01]  /*09e0*/  LDC R20, c[0x0][0x148] ;  /* 0x00005200ff147b82 */ /* 0x000e620000000800 */
[----:B--2---:R-:W-:-:S07]  /*09f0*/  IMAD R0, R7, R10, R6 ;  /* 0x0000000a07007224 */ /* 0x004fce00078e0206 */
[----:B------:R-:W2:Y:S01]  /*0a00*/  LDC R26, c[0x0][0x600] ;  /* 0x00018000ff1a7b82 */ /* 0x000ea20000000800 */
[-CC-:B----4-:R-:W-:Y:S02]  /*0a10*/  SHF.R.U64 R32, R22, R24.reuse, R9.reuse ;  /* 0x0000001816207219 */ /* 0x190fe40000001209 */
[----:B------:R-:W-:Y:S01]  /*0a20*/  SHF.R.U32.HI R7, RZ, R24, R9 ;  /* 0x00000018ff077219 */ /* 0x000fe20000011609 */
[----:B------:R-:W-:-:S04]  /*0a30*/  IMAD.MOV.U32 R9, RZ, RZ, 0x1 ;  /* 0x00000001ff097424 */ /* 0x000fc800078e00ff */
[----:B------:R-:W4:Y:S01]  /*0a40*/  LDC R21, c[0x0][0x648] ;  /* 0x00019200ff157b82 */ /* 0x000f220000000800 */
[-C--:B0-----:R-:W-:Y:S02]  /*0a50*/  SHF.L.U32 R6, R11, R28.reuse, RZ ;  /* 0x0000001c0b067219 */ /* 0x081fe400000006ff */
[--C-:B------:R-:W-:Y:S02]  /*0a60*/  SHF.R.U64 R24, R32, R28, R7.reuse ;  /* 0x0000001c20187219 */ /* 0x100fe40000001207 */
[----:B------:R-:W-:Y:S02]  /*0a70*/  LOP3.LUT R13, RZ, R6, RZ, 0x33, !PT ;  /* 0x00000006ff0d7212 */ /* 0x000fe400078e33ff */
[-C--:B------:R-:W-:Y:S01]  /*0a80*/  SHF.R.U32.HI R7, RZ, R28.reuse, R7 ;  /* 0x0000001cff077219 */ /* 0x080fe20000011607 */
[----:B------:R-:W0:Y:S01]  /*0a90*/  LDC R23, c[0x0][0x638] ;  /* 0x00018e00ff177b82 */ /* 0x000e220000000800 */
[----:B------:R-:W-:Y:S01]  /*0aa0*/  SHF.L.U32 R12, R9, R28, RZ ;  /* 0x0000001c090c7219 */ /* 0x000fe200000006ff */
[----:B------:R-:W-:-:S06]  /*0ab0*/  IMAD.MOV.U32 R6, RZ, RZ, R24 ;  /* 0x000000ffff067224 */ /* 0x000fcc00078e0018 */
[----:B------:R-:W0:Y:S01]  /*0ac0*/  LDC R101, c[0x0][0x610] ;  /* 0x00018400ff657b82 */ /* 0x000e220000000800 */
[----:B-1-3--:R-:W-:Y:S05]  /*0ad0*/  @!P0 BRA `(.L_x_6) ;  /* 0x0000000000288947 */ /* 0x00afea0003800000 */
[----:B------:R-:W1:Y:S02]  /*0ae0*/  LDC R11, c[0x0][0x64c] ;  /* 0x00019300ff0b7b82 */ /* 0x000e640000000800 */
[----:B-1----:R-:W-:-:S05]  /*0af0*/  IADD3 R11, P0, R24, R11, RZ ;  /* 0x0000000b180b7210 */ /* 0x002fca0007f1e0ff */
        /* <DEDUP_REMOVED lines=8> */
.L_x_6:
[----:B----4-:R-:W-:Y:S01]  /*0b80*/  SHF.R.U64 R6, R6, R21, R7 ;  /* 0x0000001506067219 */ /* 0x010fe20000001207 */
[----:B--2---:R-:W-:Y:S01]  /*0b90*/  VIADD R7, R26, 0xffffffff ;  /* 0xffffffff1a077836 */ /* 0x004fe20000000000 */
[----:B------:R-:W-:Y:S01]  /*0ba0*/  LOP3.LUT R13, R32, R13, RZ, 0xc0, !PT ;  /* 0x0000000d200d7212 */ /* 0x000fe200078ec0ff */
[----:B------:R-:W-:Y:S02]  /*0bb0*/  IMAD.MOV R15, RZ, RZ, -R15 ;  /* 0x000000ffff0f7224 */ /* 0x000fe400078e0a0f */
[----:B------:R-:W-:Y:S02]  /*0bc0*/  IMAD.MOV R8, RZ, RZ, -R6 ;  /* 0x000000ffff087224 */ /* 0x000fe400078e0a06 */
[----:B------:R-:W-:Y:S01]  /*0bd0*/  IMAD R13, R12, R6, R13 ;  /* 0x000000060c0d7224 */ /* 0x000fe200078e020d */
[----:B------:R-:W-:Y:S01]  /*0be0*/  LOP3.LUT R6, R22, R7, RZ, 0xc0, !PT ;  /* 0x0000000716067212 */ /* 0x000fe200078ec0ff */
[----:B------:R-:W-:Y:S02]  /*0bf0*/  @P3 IMAD R0, R20, R15, R5 ;  /* 0x0000000f14003224 */ /* 0x000fe400078e0205 */
[----:B0-----:R-:W-:-:S02]  /*0c00*/  IMAD R5, R8, R23, R24 ;  /* 0x0000001708057224 */ /* 0x001fc400078e0218 */
[----:B------:R-:W-:Y:S02]  /*0c10*/  IMAD R101, R13, R101, R0 ;  /* 0x000000650d657224 */ /* 0x000fe400078e0200 */
[----:B------:R-:W-:Y:S02]  /*0c20*/  IMAD R6, R5, R26, R6 ;  /* 0x0000001a05067224 */ /* 0x000fe400078e0206 */
[----:B------:R-:W-:-:S03]  /*0c30*/  IMAD.MOV.U32 R0, RZ, RZ, 0x1 ;  /* 0x00000001ff007424 */ /* 0x000fc600078e00ff */
[----:B------:R-:W-:Y:S02]  /*0c40*/  SEL R100, R6, R101, !P3 ;  /* 0x0000006506647207 */ /* 0x000fe40005800000 */
[----:B------:R-:W-:-:S07]  /*0c50*/  SEL R101, R101, R6, !P3 ;  /* 0x0000000665657207 */ /* 0x000fce0005800000 */
.L_x_4:
[----:B------:R-:W-:-:S08]  /*0c60*/  NOP ;  /* 0x0000000000007918 */ /* 0x000fd00000000000 */
[----:B------:R-:W0:Y:S02]  /*0c70*/  USETMAXREG.TRY_ALLOC.CTAPOOL UP0, 0xe8 ;  /* 0x000000e8000079c8 */ /* 0x000e240008000600 */
[----:B0-----:R-:W-:-:S13]  /*0c80*/  PLOP3.LUT P0, PT, PT, PT, UP0, 0x80, 0x0 ;  /* 0x000000000000781c */ /* 0x001fda0003f0f008 */
[----:B------:R-:W-:Y:S05]  /*0c90*/  @!P0 BRA `(.L_x_4) ;  /* 0xfffffffc00f08947 */ /* 0x000fea000383ffff */
[----:B------:R-:W-:Y:S01]  /*0ca0*/  ULDC.64 UR4, c[0x0][0x598] ;  /* 0x0001660000047ab9 */ /* 0x000fe20000000a00 */
[----:B------:R-:W-:Y:S01]  /*0cb0*/  ULDC.64 UR36, c[0x0][0x208] ;  /* 0x0000820000247ab9 */ /* 0x000fe20000000a00 */
[----:B------:R-:W-:-:S04]  /*0cc0*/  ISETP.NE.U32.AND P0, PT, RZ, UR4, PT ;  /* 0x00000004ff007c0c */ /* 0x000fc8000bf05070 */
[----:B------:R-:W-:-:S13]  /*0cd0*/  ISETP.NE.AND.EX P0, PT, RZ, UR5, PT, P0 ;  /* 0x00000005ff007c0c */ /* 0x000fda000bf05300 */
[----:B------:R-:W-:Y:S05]  /*0ce0*/  @!P0 BRA `(.L_x_7) ;  /* 0x00000000001c8947 */ /* 0x000fea0003800000 */
[----:B------:R-:W0:Y:S02]  /*0cf0*/  LDC.64 R6, c[0x0][0x598] ;  /* 0x00016600ff067b82 */ /* 0x000e240000000a00 */
[----:B0-----:R-:W2:Y:S02]  /*0d00*/  LDG.E.64 R6, desc[UR36][R6.64] ;  /* 0x0000002406067981 */ /* 0x001ea4000c1e1b00 */
[----:B--2---:R-:W-:-:S04]  /*0d10*/  ISETP.NE.U32.AND P0, PT, R6, RZ, PT ;  /* 0x000000ff0600720c */ /* 0x004fc80003f05070 */
[----:B------:R-:W-:-:S13]  /*0d20*/  ISETP.NE.AND.EX P0, PT, R7, RZ, PT, P0 ;  /* 0x000000ff0700720c */ /* 0x000fda0003f05300 */
[----:B------:R-:W-:Y:S05]  /*0d30*/  @!P0 BRA `(.L_x_7) ;  /* 0x0000000000088947 */ /* 0x000fea0003800000 */
[----:B------:R0:W5:Y:S01]  /*0d40*/  LD.E R19, desc[UR36][R6.64] ;  /* 0x0000002406137980 */ /* 0x000162000c101900 */
[----:B------:R-:W-:Y:S05]  /*0d50*/  BRA `(.L_x_8) ;  /* 0x0000000000247947 */ /* 0x000fea0003800000 */
.L_x_7:
[----:B------:R-:W-:Y:S02]  /*0d60*/  ULDC.64 UR4, c[0x0][0x588] ;  /* 0x0001620000047ab9 */ /* 0x000fe40000000a00 */
[----:B------:R-:W-:-:S04]  /*0d70*/  ISETP.NE.U32.AND P0, PT, RZ, UR4, PT ;  /* 0x00000004ff007c0c */ /* 0x000fc8000bf05070 */
[----:B------:R-:W-:-:S13]  /*0d80*/  ISETP.NE.AND.EX P0, PT, RZ, UR5, PT, P0 ;  /* 0x00000005ff007c0c */ /* 0x000fda000bf05300 */
[----:B------:R-:W-:Y:S05]  /*0d90*/  @!P0 BRA `(.L_x_9) ;  /* 0x00000000000c8947 */ /* 0x000fea0003800000 */
[----:B------:R-:W0:Y:S02]  /*0da0*/  LDC.64 R6, c[0x0][0x588] ;  /* 0x00016200ff067b82 */ /* 0x000e240000000a00 */
[----:B0-----:R1:W5:Y:S01]  /*0db0*/  LDG.E R19, desc[UR36][R6.64] ;  /* 0x0000002406137981 */ /* 0x001362000c1e1900 */
[----:B------:R-:W-:Y:S05]  /*0dc0*/  BRA `(.L_x_8) ;  /* 0x0000000000087947 */ /* 0x000fea0003800000 */
.L_x_9:
[----:B------:R-:W-:Y:S02]  /*0dd0*/  ULDC UR4, c[0x0][0x580] ;  /* 0x0001600000047ab9 */ /* 0x000fe40000000800 */
[----:B------:R-:W-:-:S07]  /*0de0*/  IMAD.U32 R19, RZ, RZ, UR4 ;  /* 0x00000004ff137e24 */ /* 0x000fce000f8e00ff */
.L_x_8:
[----:B------:R-:W-:Y:S02]  /*0df0*/  ULDC.64 UR4, c[0x0][0x5a0] ;  /* 0x0001680000047ab9 */ /* 0x000fe40000000a00 */
[----:B------:R-:W-:-:S04]  /*0e00*/  ISETP.NE.U32.AND P0, PT, RZ, UR4, PT ;  /* 0x00000004ff007c0c */ /* 0x000fc8000bf05070 */
[----:B------:R-:W-:-:S13]  /*0e10*/  ISETP.NE.AND.EX P0, PT, RZ, UR5, PT, P0 ;  /* 0x00000005ff007c0c */ /* 0x000fda000bf05300 */
[----:B------:R-:W-:Y:S05]  /*0e20*/  @!P0 BRA `(.L_x_10) ;  /* 0x00000000001c8947 */ /* 0x000fea0003800000 */
[----:B01----:R-:W0:Y:S02]  /*0e30*/  LDC.64 R6, c[0x0][0x5a0] ;  /* 0x00016800ff067b82 */ /* 0x003e240000000a00 */
[----:B0-----:R-:W2:Y:S02]  /*0e40*/  LDG.E.64 R6, desc[UR36][R6.64] ;  /* 0x0000002406067981 */ /* 0x001ea4000c1e1b00 */
[----:B--2---:R-:W-:-:S04]  /*0e50*/  ISETP.NE.U32.AND P0, PT, R6, RZ, PT ;  /* 0x000000ff0600720c */ /* 0x004fc80003f05070 */
[----:B------:R-:W-:-:S13]  /*0e60*/  ISETP.NE.AND.EX P0, PT, R7, RZ, PT, P0 ;  /* 0x000000ff0700720c */ /* 0x000fda0003f05300 */
[----:B------:R-:W-:Y:S05]  /*0e70*/  @!P0 BRA `(.L_x_10) ;  /* 0x0000000000088947 */ /* 0x000fea0003800000 */
[----:B------:R0:W5:Y:S01]  /*0e80*/  LD.E R88, desc[UR36][R6.64] ;  /* 0x0000002406587980 */ /* 0x000162000c101900 */
[----:B------:R-:W-:Y:S05]  /*0e90*/  BRA `(.L_x_11) ;  /* 0x0000000000247947 */ /* 0x000fea0003800000 */
.L_x_10:
[----:B------:R-:W-:Y:S02]  /*0ea0*/  ULDC.64 UR4, c[0x0][0x590] ;  /* 0x0001640000047ab9 */ /* 0x000fe40000000a00 */
[----:B------:R-:W-:-:S04]  /*0eb0*/  ISETP.NE.U32.AND P0, PT, RZ, UR4, PT ;  /* 0x00000004ff007c0c */ /* 0x000fc8000bf05070 */
[----:B------:R-:W-:-:S13]  /*0ec0*/  ISETP.NE.AND.EX P0, PT, RZ, UR5, PT, P0 ;  /* 0x00000005ff007c0c */ /* 0x000fda000bf05300 */
[----:B------:R-:W-:Y:S05]  /*0ed0*/  @!P0 BRA `(.L_x_12) ;  /* 0x00000000000c8947 */ /* 0x000fea0003800000 */
[----:B------:R-:W2:Y:S02]  /*0ee0*/  LDC.64 R88, c[0x0][0x590] ;  /* 0x00016400ff587b82 */ /* 0x000ea40000000a00 */
[----:B--2---:R2:W5:Y:S01]  /*0ef0*/  LDG.E R88, desc[UR36][R88.64] ;  /* 0x0000002458587981 */ /* 0x004562000c1e1900 */
[----:B------:R-:W-:Y:S05]  /*0f00*/  BRA `(.L_x_11) ;  /* 0x0000000000087947 */ /* 0x000fea0003800000 */
.L_x_12:
[----:B------:R-:W-:Y:S02]  /*0f10*/  ULDC UR4, c[0x0][0x584] ;  /* 0x0001610000047ab9 */ /* 0x000fe40000000800 */
[----:B------:R-:W-:-:S07]  /*0f20*/  IMAD.U32 R88, RZ, RZ, UR4 ;  /* 0x00000004ff587e24 */ /* 0x000fce000f8e00ff */
.L_x_11:
[----:B------:R-:W-:-:S13]  /*0f30*/  LOP3.LUT P0, RZ, R0, 0xff, RZ, 0xc0, !PT ;  /* 0x000000ff00ff7812 */ /* 0x000fda000780c0ff */
[----:B------:R-:W-:Y:S05]  /*0f40*/  @!P0 EXIT ;  /* 0x000000000000894d */ /* 0x000fea0003800000 */
[----:B------:R-:W3:Y:S01]  /*0f50*/  LDC R90, c[0x0][0x658] ;  /* 0x00019600ff5a7b82 */ /* 0x000ee20000000800 */
[----:B------:R-:W-:Y:S01]  /*0f60*/  ULDC.64 UR6, c[0x0][0x288] ;  /* 0x0000a20000067ab9 */ /* 0x000fe20000000a00 */
[----:B------:R-:W-:Y:S01]  /*0f70*/  LOP3.LUT R14, R14, 0x1, RZ, 0xc0, !PT ;  /* 0x000000010e0e7812 */ /* 0x000fe200078ec0ff */
[----:B------:R-:W-:Y:S01]  /*0f80*/  UIADD3 UR4, UR7, 0x3f, URZ ;  /* 0x0000003f07047890 */ /* 0x000fe2000fffe03f */
[----:B------:R-:W-:Y:S01]  /*0f90*/  SHF.R.U32.HI R0, RZ, 0x2, R3 ;  /* 0x00000002ff007819 */ /* 0x000fe20000011603 */
[----:B01----:R-:W-:Y:S01]  /*0fa0*/  IMAD.MOV.U32 R7, RZ, RZ, -0x1 ;  /* 0xffffffffff077424 */ /* 0x003fe200078e00ff */
[----:B------:R-:W-:Y:S01]  /*0fb0*/  SHF.R.U32.HI R4, RZ, 0x1, R4 ;  /* 0x00000001ff047819 */ /* 0x000fe20000011604 */
[----:B------:R-:W-:Y:S01]  /*0fc0*/  USHF.R.S32.HI UR5, URZ, 0x1f, UR4 ;  /* 0x0000001f3f057899 */ /* 0x000fe20008011404 */
[----:B------:R-:W0:Y:S01]  /*0fd0*/  LDC.64 R92, c[0x0][0x5c8] ;  /* 0x00017200ff5c7b82 */ /* 0x000e220000000a00 */
[----:B------:R-:W-:Y:S01]  /*0fe0*/  IMAD.SHL.U32 R5, R14, 0x40, RZ ;  /* 0x000000400e057824 */ /* 0x000fe200078e00ff */
[----:B------:R-:W-:Y:S01]  /*0ff0*/  LOP3.LUT R0, R0, 0x7, RZ, 0xc0, !PT ;  /* 0x0000000700007812 */ /* 0x000fe200078ec0ff */
[----:B------:R-:W-:Y:S01]  /*1000*/  ULEA.HI UR5, UR5, UR4, URZ, 0x6 ;  /* 0x0000000405057291 */ /* 0x000fe2000f8f303f */
[----:B------:R-:W-:Y:S01]  /*1010*/  LOP3.LUT R23, R4, 0x30, RZ, 0xc0, !PT ;  /* 0x0000003004177812 */ /* 0x000fe200078ec0ff */
[----:B------:R-:W-:Y:S01]  /*1020*/  IMAD.MOV.U32 R9, RZ, RZ, 0x1 ;  /* 0x00000001ff097424 */ /* 0x000fe200078e00ff */
[--C-:B------:R-:W-:Y:S01]  /*1030*/  LOP3.LUT R22, R5, 0x40, R0.reuse, 0xe2, !PT ;  /* 0x0000004005167812 */ /* 0x100fe200078ee200 */
[----:B------:R-:W-:Y:S01]  /*1040*/  USHF.R.S32.HI UR43, URZ, 0x6, UR5 ;  /* 0x000000063f2b7899 */ /* 0x000fe20008011405 */
[----:B------:R-:W1:Y:S01]  /*1050*/  LDC R95, c[0x0][0x600] ;  /* 0x00018000ff5f7b82 */ /* 0x000e620000000800 */
[-C--:B------:R-:W-:Y:S01]  /*1060*/  IADD3 R5, RZ, -R23.reuse, -R0 ;  /* 0x80000017ff057210 */ /* 0x080fe20007ffe800 */
[----:B------:R-:W-:Y:S01]  /*1070*/  IMAD.U32 R6, RZ, RZ, UR6 ;  /* 0x00000006ff067e24 */ /* 0x000fe2000f8e00ff */
[C---:B--2---:R-:W-:Y:S01]  /*1080*/  LOP3.LUT R89, R3.reuse, 0x3, RZ, 0xc0, !PT ;  /* 0x0000000303597812 */ /* 0x044fe200078ec0ff */
[----:B------:R-:W-:Y:S01]  /*1090*/  UISETP.LT.AND UP0, UPT, UR43, 0x1, UPT ;  /* 0x000000012b00788c */ /* 0x000fe2000bf01270 */
[----:B------:R-:W-:Y:S01]  /*10a0*/  LOP3.LUT R94, R3, 0x80, RZ, 0xc0, !PT ;  /* 0x00000080035e7812 */ /* 0x000fe200078ec0ff */
[----:B------:R-:W-:Y:S01]  /*10b0*/  IMAD R5, R14, -0x40, R5 ;  /* 0xffffffc00e057824 */ /* 0x000fe200078e0205 */
[----:B------:R-:W-:Y:S01]  /*10c0*/  ULDC UR4, c[0x0][0x284] ;  /* 0x0000a10000047ab9 */ /* 0x000fe20000000800 */
[-C--:B---3--:R-:W-:Y:S01]  /*10d0*/  SHF.L.U32 R7, R7, R90.reuse, RZ ;  /* 0x0000005a07077219 */ /* 0x088fe200000006ff */
[----:B------:R-:W-:Y:S01]  /*10e0*/  USEL UR44, UR43, 0x1, UP0 ;  /* 0x000000012b2c7887 */ /* 0x000fe20008000000 */
[----:B------:R-:W-:Y:S01]  /*10f0*/  LOP3.LUT R22, R22, R23, RZ, 0xfc, !PT ;  /* 0x0000001716167212 */ /* 0x000fe200078efcff */
[----:B------:R-:W-:Y:S01]  /*1100*/  IMAD R89, R89, -0x2, R6 ;  /* 0xfffffffe59597824 */ /* 0x000fe200078e0206 */
[----:B------:R-:W-:Y:S01]  /*1110*/  SHF.L.U32 R90, R9, R90, RZ ;  /* 0x0000005a095a7219 */ /* 0x000fe200000006ff */
[----:B------:R-:W-:Y:S01]  /*1120*/  VIADD R97, R5, UR4 ;  /* 0x0000000405617c36 */ /* 0x000fe20008000000 */
[----:B------:R-:W-:Y:S01]  /*1130*/  LOP3.LUT R98, R18, 0x1, RZ, 0xfc, !PT ;  /* 0x0000000112627812 */ /* 0x000fe200078efcff */
[----:B------:R-:W-:Y:S01]  /*1140*/  IMAD.MOV.U32 R23, RZ, RZ, RZ ;  /* 0x000000ffff177224 */ /* 0x000fe200078e00ff */
[C---:B0-----:R-:W-:Y:S01]  /*1150*/  SHF.L.U64.HI R91, R92.reuse, 0x3, R93 ;  /* 0x000000035c5b7819 */ /* 0x041fe2000001025d */
[----:B------:R-:W-:Y:S01]  /*1160*/  IMAD.SHL.U32 R92, R92, 0x8, RZ ;  /* 0x000000085c5c7824 */ /* 0x000fe200078e00ff */
[----:B------:R-:W-:Y:S01]  /*1170*/  SHF.R.U32.HI R94, RZ, 0x7, R94 ;  /* 0x00000007ff5e7819 */ /* 0x000fe2000001165e */
[----:B------:R-:W-:Y:S01]  /*1180*/  IMAD.SHL.U32 R93, R3, 0x2, RZ ;  /* 0x00000002035d7824 */ /* 0x000fe200078e00ff */
[----:B------:R-:W-:Y:S01]  /*1190*/  LOP3.LUT R96, RZ, R7, RZ, 0x33, !PT ;  /* 0x00000007ff607212 */ /* 0x000fe200078e33ff */
[----:B------:R-:W-:Y:S01]  /*11a0*/  UIADD3 UR44, UR43, -UR44, URZ ;  /* 0x8000002c2b2c7290 */ /* 0x000fe2000fffe03f */
[----:B------:R-:W-:Y:S01]  /*11b0*/  UMOV UR40, URZ ;  /* 0x0000003f00287c82 */ /* 0x000fe20008000000 */
[----:B-1----:R-:W-:Y:S01]  /*11c0*/  VIADD R95, R95, 0xffffffff ;  /* 0xffffffff5f5f7836 */ /* 0x002fe20000000000 */
[----:B------:R-:W-:-:S09]  /*11d0*/  UMOV UR42, URZ ;  /* 0x0000003f002a7c82 */ /* 0x000fd20008000000 */
.L_x_158:
[----:B0-----:R-:W0:Y:S01]  /*11e0*/  SHFL.IDX PT, R0, R94, RZ, 0x1f ;  /* 0x00001fff5e007589 */ /* 0x001e2200000e0000 */
[----:B-1----:R-:W1:Y:S01]  /*11f0*/  S2UR UR7, SR_CgaCtaId ;  /* 0x00000000000779c3 */ /* 0x002e620000008800 */
[----:B------:R-:W-:Y:S01]  /*1200*/  UMOV UR6, 0x400 ;  /* 0x0000040000067882 */ /* 0x000fe20000000000 */
[----:B0-----:R-:W-:Y:S01]  /*1210*/  R2UR UR4, R0 ;  /* 0x00000000000472ca */ /* 0x001fe200000e0000 */
[----:B-1----:R-:W-:-:S12]  /*1220*/  ULEA UR46, UR7, UR6, 0x18 ;  /* 0x00000006072e7291 */ /* 0x002fd8000f8ec03f */
[----:B------:R-:W-:-:S04]  /*1230*/  ULEA.HI UR5, UR4, UR4, URZ, 0x1 ;  /* 0x0000000404057291 */ /* 0x000fc8000f8f083f */
[----:B------:R-:W-:-:S04]  /*1240*/  ULOP3.LUT UR5, UR5, 0x7fffe, URZ, 0xc0, !UPT ;  /* 0x0007fffe05057892 */ /* 0x000fc8000f8ec03f */
[----:B------:R-:W-:-:S03]  /*1250*/  UIADD3 UR5, UR4, -UR5, URZ ;  /* 0x8000000504057290 */ /* 0x000fc6000fffe03f */
[----:B------:R-:W-:Y:S01]  /*1260*/  ULDC UR4, c[0x0][0x28c] ;  /* 0x0000a30000047ab9 */ /* 0x000fe20000000800 */
[----:B------:R-:W-:Y:S01]  /*1270*/  ULEA UR5, UR5, UR46, 0xd ;  /* 0x0000002e05057291 */ /* 0x000fe2000f8e683f */
[----:B------:R-:W-:-:S03]  /*1280*/  ISETP.LT.AND P0, PT, RZ, UR4, PT ;  /* 0x00000004ff007c0c */ /* 0x000fc6000bf01270 */
[----:B------:R-:W-:-:S04]  /*1290*/  UIADD3 UR5, UR5, 0x100, URZ ;  /* 0x0000010005057890 */ /* 0x000fc8000fffe03f */
[----:B------:R-:W-:-:S04]  /*12a0*/  USHF.R.U32.HI UR5, URZ, 0x4, UR5 ;  /* 0x000000043f057899 */ /* 0x000fc80008011605 */
[----:B------:R-:W-:-:S04]  /*12b0*/  ULOP3.LUT UR5, UR5, 0x3fff, URZ, 0xc0, !UPT ;  /* 0x00003fff05057892 */ /* 0x000fc8000f8ec03f */
[----:B------:R-:W-:Y:S01]  /*12c0*/  ULOP3.LUT UR45, UR5, 0x10000, URZ, 0xfc, !UPT ;  /* 0x00010000052d7892 */ /* 0x000fe2000f8efc3f */
[----:B---345:R-:W-:Y:S11]  /*12d0*/  @P0 BRA `(.L_x_13) ;  /* 0x0000000000400947 */ /* 0x038ff60003800000 */
[----:B------:R-:W-:Y:S01]  /*12e0*/  MOV R0, 0x0 ;  /* 0x0000000000007802 */ /* 0x000fe20000000f00 */
[----:B------:R-:W-:Y:S01]  /*12f0*/  ULDC.64 UR4, c[0x4][0x68] ;  /* 0x01001a0000047ab9 */ /* 0x000fe20000000a00 */
[----:B------:R-:W-:Y:S01]  /*1300*/  ULDC.64 UR6, c[0x4][0x8] ;  /* 0x0100020000067ab9 */ /* 0x000fe20000000a00 */
[----:B------:R-:W-:Y:S01]  /*1310*/  IMAD.U32 R4, RZ, RZ, UR4 ;  /* 0x00000004ff047e24 */ /* 0x000fe2000f8e00ff */
[----:B------:R0:W1:Y:S01]  /*1320*/  LDC.64 R14, c[0x4][R0] ;  /* 0x01000000000e7b82 */ /* 0x0000620000000a00 */
[----:B------:R-:W-:Y:S01]  /*1330*/  IMAD.U32 R5, RZ, RZ, UR5 ;  /* 0x00000005ff057e24 */ /* 0x000fe2000f8e00ff */
[----:B------:R-:W-:Y:S01]  /*1340*/  ULDC.64 UR4, c[0x4][0x70] ;  /* 0x01001c0000047ab9 */ /* 0x000fe20000000a00 */
[----:B------:R-:W-:Y:S02]  /*1350*/  IMAD.U32 R10, RZ, RZ, UR6 ;  /* 0x00000006ff0a7e24 */ /* 0x000fe4000f8e00ff */
[----:B------:R-:W-:Y:S02]  /*1360*/  IMAD.U32 R6, RZ, RZ, UR4 ;  /* 0x00000004ff067e24 */ /* 0x000fe4000f8e00ff */
[----:B------:R-:W-:-:S02]  /*1370*/  IMAD.U32 R7, RZ, RZ, UR5 ;  /* 0x00000005ff077e24 */ /* 0x000fc4000f8e00ff */
[----:B------:R-:W-:Y:S02]  /*1380*/  IMAD.U32 R11, RZ, RZ, UR7 ;  /* 0x00000007ff0b7e24 */ /* 0x000fe4000f8e00ff */
[----:B------:R-:W-:Y:S02]  /*1390*/  IMAD.MOV.U32 R8, RZ, RZ, 0x1e1 ;  /* 0x000001e1ff087424 */ /* 0x000fe400078e00ff */
[----:B------:R-:W-:Y:S02]  /*13a0*/  IMAD.MOV.U32 R12, RZ, RZ, 0x1 ;  /* 0x00000001ff0c7424 */ /* 0x000fe400078e00ff */
[----:B0-----:R-:W-:-:S07]  /*13b0*/  IMAD.MOV.U32 R13, RZ, RZ, RZ ;  /* 0x000000ffff0d7224 */ /* 0x001fce00078e00ff */
[----:B------:R-:W-:-:S07]  /*13c0*/  LEPC R20, `(.L_x_13) ;  /* 0x000000001014794e */ /* 0x000fce0000000000 */
[----:B-1---5:R-:W-:Y:S05]  /*13d0*/  CALL.ABS.NOINC R14 ;  /* 0x000000000e007343 */ /* 0x022fea0003c00000 */
.L_x_13:
[----:B------:R-:W-:-:S13]  /*13e0*/  ISETP.NE.AND P0, PT, R98, 0x3, PT ;  /* 0x000000036200780c */ /* 0x000fda0003f05270 */
[----:B------:R-:W-:Y:S05]  /*13f0*/  @!P0 BRA `(.L_x_14) ;  /* 0x0000000000048947 */ /* 0x000fea0003800000 */
[----:B------:R-:W-:Y:S01]  /*1400*/  BPT.TRAP 0x1 ;  /* 0x000000040000795c */ /* 0x000fe20000300000 */
.L_x_14:
[----:B------:R-:W-:Y:S02]  /*1410*/  IMAD.U32 R3, RZ, RZ, UR42 ;  /* 0x0000002aff037e24 */ /* 0x000fe4000f8e00ff */
[----:B------:R-:W-:-:S03]  /*1420*/  IMAD.U32 R0, RZ, RZ, UR40 ;  /* 0x00000028ff007e24 */ /* 0x000fc6000f8e00ff */
[----:B------:R-:W-:Y:S02]  /*1430*/  LEA R3, R3, UR46, 0x3 ;  /* 0x0000002e03037c11 */ /* 0x000fe4000f8e18ff */
[----:B------:R-:W-:-:S04]  /*1440*/  SHF.L.U32 R0, R0, 0x1f, RZ ;  /* 0x0000001f00007819 */ /* 0x000fc800000006ff */
[----:B------:R0:W1:Y:S01]  /*1450*/  SYNCS.PHASECHK.TRANS64.TRYWAIT P1, [R3+URZ], R0 ;  /* 0x00000000030075a7 */ /* 0x000062000802017f */
[----:B------:R-:W-:Y:S05]  /*1460*/  @!P0 BRA `(.L_x_15) ;  /* 0x0000000000048947 */ /* 0x000fea0003800000 */
[----:B------:R-:W-:Y:S01]  /*1470*/  BPT.TRAP 0x1 ;  /* 0x000000040000795c */ /* 0x000fe20000300000 */
.L_x_15:
[----:B------:R-:W-:-:S05]  /*1480*/  IMAD.U32 R4, RZ, RZ, UR44 ;  /* 0x0000002cff047e24 */ /* 0x000fca000f8e00ff */
[----:B------:R-:W-:Y:S01]  /*1490*/  ISETP.GE.AND P2, PT, R4, 0x1, PT ;  /* 0x000000010400780c */ /* 0x000fe20003f46270 */
[----:B-1----:R-:W-:-:S12]  /*14a0*/  @P1 BRA `(.L_x_16) ;  /* 0x0000000000081947 */ /* 0x002fd80003800000 */
[----:B------:R-:W1:Y:S02]  /*14b0*/  SYNCS.PHASECHK.TRANS64.TRYWAIT P1, [R3+URZ], R0 ;  /* 0x00000000030075a7 */ /* 0x000e64000802017f */
[----:B-1----:R-:W-:Y:S05]  /*14c0*/  @!P1 BRA `(.L_x_17) ;  /* 0x0000006800a89947 */ /* 0x002fea0003800000 */
.L_x_16:
[----:B------:R-:W-:Y:S05]  /*14d0*/  WARPSYNC.ALL ;  /* 0x0000000000007948 */ /* 0x000fea0003800000 */
[----:B------:R-:W-:Y:S01]  /*14e0*/  UIADD3 UR4, UR46, 0x28100, URZ ;  /* 0x000281002e047890 */ /* 0x000fe2000fffe03f */
[----:B------:R-:W-:Y:S01]  /*14f0*/  WARPGROUP.ARRIVE ;  /* 0x00000000000079c5 */ /* 0x000fe20000000000 */
[----:B------:R-:W-:Y:S02]  /*1500*/  ULEA UR5, UR42, UR45, 0xb ;  /* 0x0000002d2a057291 */ /* 0x000fe4000f8e583f */
[----:B------:R-:W-:Y:S01]  /*1510*/  USHF.R.U32.HI UR4, URZ, 0x4, UR4 ;  /* 0x000000043f047899 */ /* 0x000fe20008011604 */
[----:B------:R-:W-:Y:S01]  /*1520*/  UMOV UR9, 0x40000040 ;  /* 0x4000004000097882 */ /* 0x000fe20000000000 */
[----:B------:R-:W-:-:S02]  /*1530*/  UMOV UR11, 0x40000040 ;  /* 0x40000040000b7882 */ /* 0x000fc40000000000 */
[----:B------:R-:W-:Y:S01]  /*1540*/  ULOP3.LUT UR4, UR4, 0x3fff, URZ, 0xc0, !UPT ;  /* 0x00003fff04047892 */ /* 0x000fe2000f8ec03f */
[----:B------:R-:W-:-:S03]  /*1550*/  UMOV UR8, UR5 ;  /* 0x0000000500087c82 */ /* 0x000fc60008000000 */
[----:B------:R-:W-:-:S04]  /*1560*/  ULOP3.LUT UR4, UR4, 0x10000, URZ, 0xfc, !UPT ;  /* 0x0001000004047892 */ /* 0x000fc8000f8efc3f */
[----:B------:R-:W-:-:S07]  /*1570*/  ULEA UR6, UR42, UR4, 0xb ;  /* 0x000000042a067291 */ /* 0x000fce000f8e583f */
[----:B------:R-:W-:Y:S02]  /*1580*/  UMOV UR10, UR6 ;  /* 0x00000006000a7c82 */ /* 0x000fe40008000000 */
[----:B------:R-:W-:Y:S01]  /*1590*/  HGMMA.64x128x8.F32.TF32 R24, gdesc[UR8], RZ, !UPT, gsb0 ;  /* 0x05e00000081879f0 */ /* 0x000fe2000c0028ff */
[----:B------:R-:W-:Y:S02]  /*15a0*/  UIADD3 UR8, UR5, 0x2, URZ ;  /* 0x0000000205087890 */ /* 0x000fe4000fffe03f */
[----:B------:R-:W-:Y:S01]  /*15b0*/  UIADD3 UR10, UR6, 0x2, URZ ;  /* 0x00000002060a7890 */ /* 0x000fe2000fffe03f */
[----:B------:R-:W-:Y:S01]  /*15c0*/  UMOV UR9, 0x40000040 ;  /* 0x4000004000097882 */ /* 0x000fe20000000000 */
[----:B------:R-:W-:Y:S01]  /*15d0*/  UMOV UR11, 0x40000040 ;  /* 0x40000040000b7882 */ /* 0x000fe20000000000 */
[----:B------:R-:W-:Y:S02]  /*15e0*/  WARPGROUP.DEPBAR.LE gsb0, 0x0 ;  /* 0x00008000000079c5 */ /* 0x000fe40000010000 */
[----:B------:R-:W-:-:S06]  /*15f0*/  WARPGROUP.ARRIVE ;  /* 0x00000000000079c5 */ /* 0x000fcc0000000000 */
[----:B------:R-:W-:Y:S01]  /*1600*/  HGMMA.64x128x8.F32.TF32 R24, gdesc[UR8], R24, gsb0 ;  /* 0x05e00000081879f0 */ /* 0x000fe20008002818 */
        /* <DEDUP_REMOVED lines=41> */
[----:B------:R-:W-:Y:S03]  /*18a0*/  HGMMA.64x128x8.F32.TF32 R24, gdesc[UR8], R24, gsb0 ;  /* 0x05e00000081879f0 */ /* 0x000fe60008002818 */
[----:B------:R-:W-:Y:S02]  /*18b0*/  WARPGROUP.DEPBAR.LE gsb0, 0x0 ;  /* 0x00008000000079c5 */ /* 0x000fe40000010000 */
[----:B------:R-:W-:Y:S05]  /*18c0*/  @!P2 BRA `(.L_x_18) ;  /* 0x00000004008ca947 */ /* 0x000fea0003800000 */
[----:B------:R-:W-:Y:S01]  /*18d0*/  UIADD3 UR5, UR42, 0x1, URZ ;  /* 0x000000012a057890 */ /* 0x000fe2000fffe03f */
[----:B01----:R-:W-:-:S03]  /*18e0*/  IMAD.U32 R0, RZ, RZ, UR44 ;  /* 0x0000002cff007e24 */ /* 0x003fc6000f8e00ff */
[----:B------:R-:W-:-:S04]  /*18f0*/  UISETP.NE.AND UP0, UPT, UR5, 0x5, UPT ;  /* 0x000000050500788c */ /* 0x000fc8000bf05270 */
[----:B------:R-:W-:Y:S02]  /*1900*/  USEL UR6, URZ, 0x1, UP0 ;  /* 0x000000013f067887 */ /* 0x000fe40008000000 */
[----:B------:R-:W-:Y:S02]  /*1910*/  USEL UR5, UR5, URZ, UP0 ;  /* 0x0000003f05057287 */ /* 0x000fe40008000000 */
[----:B------:R-:W-:-:S06]  /*1920*/  ULOP3.LUT UR6, UR40, UR6, URZ, 0x3c, !UPT ;  /* 0x0000000628067292 */ /* 0x000fcc000f8e3c3f */
[----:B------:R-:W-:Y:S01]  /*1930*/  IMAD.U32 R5, RZ, RZ, UR6 ;  /* 0x00000006ff057e24 */ /* 0x000fe2000f8e00ff */
[----:B------:R-:W-:-:S06]  /*1940*/  UMOV UR6, UR42 ;  /* 0x0000002a00067c82 */ /* 0x000fcc0008000000 */
.L_x_25:
[----:B01----:R-:W-:Y:S05]  /*1950*/  @!P0 BRA `(.L_x_19) ;  /* 0x0000000000048947 */ /* 0x003fea0003800000 */
[----:B------:R-:W-:Y:S01]  /*1960*/  BPT.TRAP 0x1 ;  /* 0x000000040000795c */ /* 0x000fe20000300000 */
.L_x_19:
[----:B------:R-:W0:Y:S01]  /*1970*/  S2UR UR8, SR_CgaCtaId ;  /* 0x00000000000879c3 */ /* 0x000e220000008800 */
[----:B------:R-:W-:Y:S01]  /*1980*/  UMOV UR7, 0x400 ;  /* 0x0000040000077882 */ /* 0x000fe20000000000 */
[----:B------:R-:W-:Y:S01]  /*1990*/  SHF.L.U32 R3, R5, 0x1f, RZ ;  /* 0x0000001f05037819 */ /* 0x000fe200000006ff */
[----:B0-----:R-:W-:-:S04]  /*19a0*/  ULEA UR7, UR8, UR7, 0x18 ;  /* 0x0000000708077291 */ /* 0x001fc8000f8ec03f */
[----:B------:R-:W-:-:S09]  /*19b0*/  ULEA UR8, UR5, UR7, 0x3 ;  /* 0x0000000705087291 */ /* 0x000fd2000f8e183f */
[----:B------:R0:W1:Y:S01]  /*19c0*/  SYNCS.PHASECHK.TRANS64.TRYWAIT P1, [UR8], R3 ;  /* 0x00000003ff0075a7 */ /* 0x0000620008020148 */
[----:B------:R-:W-:Y:S05]  /*19d0*/  @!P0 BRA `(.L_x_20) ;  /* 0x0000000000048947 */ /* 0x000fea0003800000 */
[----:B------:R-:W-:Y:S01]  /*19e0*/  BPT.TRAP 0x1 ;  /* 0x000000040000795c */ /* 0x000fe20000300000 */
.L_x_20:
[----:B-1----:R-:W-:Y:S05]  /*19f0*/  @P1 BRA `(.L_x_21) ;  /* 0x0000000000081947 */ /* 0x002fea0003800000 */
[----:B------:R-:W1:Y:S02]  /*1a00*/  SYNCS.PHASECHK.TRANS64.TRYWAIT P1, [UR8], R3 ;  /* 0x00000003ff0075a7 */ /* 0x000e640008020148 */
[----:B-1----:R-:W-:Y:S05]  /*1a10*/  @!P1 BRA `(.L_x_22) ;  /* 0x0000006400689947 */ /* 0x002fea0003800000 */
.L_x_21:
[----:B------:R-:W-:Y:S01]  /*1a20*/  ULEA UR12, UR5, UR45, 0xb ;  /* 0x0000002d050c7291 */ /* 0x000fe2000f8e583f */
[----:B------:R-:W-:Y:S01]  /*1a30*/  WARPGROUP.ARRIVE ;  /* 0x00000000000079c5 */ /* 0x000fe20000000000 */
[----:B------:R-:W-:Y:S01]  /*1a40*/  ULEA UR13, UR5, UR4, 0xb ;  /* 0x00000004050d7291 */ /* 0x000fe2000f8e583f */
[----:B------:R-:W-:Y:S01]  /*1a50*/  UMOV UR9, 0x40000040 ;  /* 0x4000004000097882 */ /* 0x000fe20000000000 */
[----:B------:R-:W-:-:S03]  /*1a60*/  UMOV UR11, 0x40000040 ;  /* 0x40000040000b7882 */ /* 0x000fc60000000000 */
[----:B------:R-:W-:Y:S02]  /*1a70*/  UMOV UR8, UR12 ;  /* 0x0000000c00087c82 */ /* 0x000fe40008000000 */
[----:B------:R-:W-:Y:S02]  /*1a80*/  UMOV UR10, UR13 ;  /* 0x0000000d000a7c82 */ /* 0x000fe40008000000 */
[----:B------:R-:W-:Y:S01]  /*1a90*/  HGMMA.64x128x8.F32.TF32 R24, gdesc[UR8], R24, gsb0 ;  /* 0x05e00000081879f0 */ /* 0x000fe20008002818 */
[----:B------:R-:W-:Y:S02]  /*1aa0*/  UIADD3 UR8, UR12, 0x2, URZ ;  /* 0x000000020c087890 */ /* 0x000fe4000fffe03f */
[----:B------:R-:W-:Y:S01]  /*1ab0*/  UIADD3 UR10, UR13, 0x2, URZ ;  /* 0x000000020d0a7890 */ /* 0x000fe2000fffe03f */
[----:B------:R-:W-:Y:S01]  /*1ac0*/  UMOV UR9, 0x40000040 ;  /* 0x4000004000097882 */ /* 0x000fe20000000000 */
[----:B------:R-:W-:Y:S01]  /*1ad0*/  UMOV UR11, 0x40000040 ;  /* 0x40000040000b7882 */ /* 0x000fe20000000000 */
[----:B------:R-:W-:-:S02]  /*1ae0*/  WARPGROUP.DEPBAR.LE gsb0, 0x0 ;  /* 0x00008000000079c5 */ /* 0x000fc40000010000 */
        /* <DEDUP_REMOVED lines=46> */
[----:B------:R-:W-:Y:S01]  /*1dd0*/  BPT.TRAP 0x1 ;  /* 0x000000040000795c */ /* 0x000fe20000300000 */
.L_x_23:
[----:B------:R-:W-:Y:S01]  /*1de0*/  ULEA UR7, UR6, UR7, 0x3 ;  /* 0x0000000706077291 */ /* 0x000fe2000f8e183f */
[----:B------:R-:W-:-:S03]  /*1df0*/  ISETP.GT.U32.AND P1, PT, R18, 0x1, PT ;  /* 0x000000011200780c */ /* 0x000fc60003f24070 */
[----:B------:R-:W-:-:S04]  /*1e00*/  UIADD3 UR7, UR7, 0x28, URZ ;  /* 0x0000002807077890 */ /* 0x000fc8000fffe03f */
[----:B------:R-:W-:-:S09]  /*1e10*/  UPRMT UR7, URZ, 0x654, UR7 ;  /* 0x000006543f077896 */ /* 0x000fd20008000007 */
[----:B------:R-:W-:Y:S01]  /*1e20*/  SYNCS.ARRIVE.TRANS64.RED.A1T0 RZ, [UR7], RZ ;  /* 0x000000ffffff79a7 */ /* 0x000fe20008100407 */
[----:B------:R-:W-:Y:S05]  /*1e30*/  @P1 BRA `(.L_x_24) ;  /* 0x0000000000041947 */ /* 0x000fea0003800000 */
[----:B------:R-:W-:Y:S01]  /*1e40*/  BPT.TRAP 0x1 ;  /* 0x000000040000795c */ /* 0x000fe20000300000 */
.L_x_24:
[----:B------:R-:W-:Y:S01]  /*1e50*/  UIADD3 UR5, UR5, 0x1, URZ ;  /* 0x0000000105057890 */ /* 0x000fe2000fffe03f */
[C---:B------:R-:W-:Y:S01]  /*1e60*/  ISETP.GT.AND P1, PT, R0.reuse, 0x1, PT ;  /* 0x000000010000780c */ /* 0x040fe20003f24270 */
[----:B------:R-:W-:Y:S01]  /*1e70*/  UIADD3 UR6, UR6, 0x1, URZ ;  /* 0x0000000106067890 */ /* 0x000fe2000fffe03f */
[----:B------:R-:W-:Y:S01]  /*1e80*/  VIADD R0, R0, 0xffffffff ;  /* 0xffffffff00007836 */ /* 0x000fe20000000000 */
[----:B------:R-:W-:Y:S02]  /*1e90*/  UISETP.NE.AND UP0, UPT, UR5, 0x5, UPT ;  /* 0x000000050500788c */ /* 0x000fe4000bf05270 */
[----:B------:R-:W-:Y:S02]  /*1ea0*/  UISETP.NE.AND UP1, UPT, UR6, 0x5, UPT ;  /* 0x000000050600788c */ /* 0x000fe4000bf25270 */
[----:B------:R-:W-:Y:S02]  /*1eb0*/  USEL UR7, URZ, 0x1, UP0 ;  /* 0x000000013f077887 */ /* 0x000fe40008000000 */
[----:B------:R-:W-:-:S02]  /*1ec0*/  USEL UR5, UR5, URZ, UP0 ;  /* 0x0000003f05057287 */ /* 0x000fc40008000000 */
[----:B------:R-:W-:Y:S02]  /*1ed0*/  USEL UR6, UR6, URZ, UP1 ;  /* 0x0000003f06067287 */ /* 0x000fe40008800000 */
[----:B------:R-:W-:Y:S01]  /*1ee0*/  LOP3.LUT R5, R5, UR7, RZ, 0x3c, !PT ;  /* 0x0000000705057c12 */ /* 0x000fe2000f8e3cff */
[----:B------:R-:W-:Y:S09]  /*1ef0*/  @P1 BRA `(.L_x_25) ;  /* 0xfffffff800941947 */ /* 0x000ff2000383ffff */
.L_x_18:
[----:B01----:R-:W0:Y:S02]  /*1f00*/  LDC R0, c[0x0][0x28c] ;  /* 0x0000a300ff007b82 */ /* 0x003e240000000800 */
[----:B0-----:R-:W-:-:S13]  /*1f10*/  ISETP.GE.AND P1, PT, R0, 0x1, PT ;  /* 0x000000010000780c */ /* 0x001fda0003f26270 */
[----:B------:R-:W-:Y:S05]  /*1f20*/  @!P1 BRA `(.L_x_26) ;  /* 0x0000000000409947 */ /* 0x000fea0003800000 */
[----:B------:R-:W-:Y:S05]  /*1f30*/  @!P0 BRA `(.L_x_27) ;  /* 0x0000000000048947 */ /* 0x000fea0003800000 */
[----:B------:R-:W-:Y:S01]  /*1f40*/  BPT.TRAP 0x1 ;  /* 0x000000040000795c */ /* 0x000fe20000300000 */
.L_x_27:
[----:B------:R-:W0:Y:S01]  /*1f50*/  S2UR UR7, SR_CgaCtaId ;  /* 0x00000000000779c3 */ /* 0x000e220000008800 */
[----:B------:R-:W-:Y:S01]  /*1f60*/  UIADD3 UR6, UR44, UR42, URZ ;  /* 0x0000002a2c067290 */ /* 0x000fe2000fffe03f */
[----:B------:R-:W-:-:S03]  /*1f70*/  ISETP.GT.U32.AND P0, PT, R18, 0x1, PT ;  /* 0x000000011200780c */ /* 0x000fc60003f04070 */
[----:B------:R-:W-:-:S04]  /*1f80*/  UIMAD.WIDE.U32 UR4, UR6, -0x33333333, URZ ;  /* 0xcccccccd060478a5 */ /* 0x000fc8000f8e003f */
[----:B------:R-:W-:-:S03]  /*1f90*/  USHF.R.U32.HI UR4, URZ, 0x2, UR5 ;  /* 0x000000023f047899 */ /* 0x000fc60008011605 */
[----:B------:R-:W-:Y:S01]  /*1fa0*/  UMOV UR5, 0x400 ;  /* 0x0000040000057882 */ /* 0x000fe20000000000 */
[----:B------:R-:W-:Y:S02]  /*1fb0*/  UIMAD UR6, UR4, -0x5, UR6 ;  /* 0xfffffffb040678a4 */ /* 0x000fe4000f8e0206 */
[----:B0-----:R-:W-:-:S04]  /*1fc0*/  ULEA UR5, UR7, UR5, 0x18 ;  /* 0x0000000507057291 */ /* 0x001fc8000f8ec03f */
[----:B------:R-:W-:-:S04]  /*1fd0*/  ULEA UR6, UR6, UR5, 0x3 ;  /* 0x0000000506067291 */ /* 0x000fc8000f8e183f */
[----:B------:R-:W-:-:S04]  /*1fe0*/  UIADD3 UR6, UR6, 0x28, URZ ;  /* 0x0000002806067890 */ /* 0x000fc8000fffe03f */
[----:B------:R-:W-:-:S09]  /*1ff0*/  UPRMT UR6, URZ, 0x654, UR6 ;  /* 0x000006543f067896 */ /* 0x000fd20008000006 */
[----:B------:R-:W-:Y:S01]  /*2000*/  SYNCS.ARRIVE.TRANS64.RED.A1T0 RZ, [UR6], RZ ;  /* 0x000000ffffff79a7 */ /* 0x000fe20008100406 */
[----:B------:R-:W-:Y:S05]  /*2010*/  @P0 BRA `(.L_x_26) ;  /* 0x0000000000040947 */ /* 0x000fea0003800000 */
[----:B------:R-:W-:Y:S01]  /*2020*/  BPT.TRAP 0x1 ;  /* 0x000000040000795c */ /* 0x000fe20000300000 */
.L_x_26:
[----:B------:R-:W-:Y:S01]  /*2030*/  IMAD.SHL.U32 R6, R100, 0x80, RZ ;  /* 0x0000008064067824 */ /* 0x000fe200078e00ff */
[----:B------:R-:W-:Y:S01]  /*2040*/  UIADD3 UR42, UR43, UR42, URZ ;  /* 0x0000002a2b2a7290 */ /* 0x000fe2000fffe03f */
[----:B------:R-:W-:Y:S01]  /*2050*/  SHF.R.S32.HI R11, RZ, 0x1f, R99 ;  /* 0x0000001fff0b7819 */ /* 0x000fe20000011463 */
[----:B------:R-:W-:Y:S01]  /*2060*/  UISETP.GE.U32.AND UP1, UPT, UR43, 0x5, UPT ;  /* 0x000000052b00788c */ /* 0x000fe2000bf26070 */
[----:B------:R-:W-:Y:S01]  /*2070*/  IMAD.SHL.U32 R10, R101, 0x80, RZ ;  /* 0x00000080650a7824 */ /* 0x000fe200078e00ff */
[----:B------:R-:W-:Y:S01]  /*2080*/  ULDC UR7, c[0x0][0x288] ;  /* 0x0000a20000077ab9 */ /* 0x000fe20000000800 */
[C---:B------:R-:W-:Y:S01]  /*2090*/  LOP3.LUT R8, R6.reuse, 0x6, R93, 0xf8, !PT ;  /* 0x0000000606087812 */ /* 0x040fe200078ef85d */
[----:B------:R-:W-:Y:S01]  /*20a0*/  UISETP.GT.U32.AND UP0, UPT, UR42, 0x4, UPT ;  /* 0x000000042a00788c */ /* 0x000fe2000bf04070 */
[----:B------:R-:W-:Y:S01]  /*20b0*/  ISETP.GE.AND P0, PT, R6, UR7, PT ;  /* 0x0000000706007c0c */ /* 0x000fe2000bf06270 */
[----:B------:R-:W-:Y:S01]  /*20c0*/  ULDC.64 UR4, c[0x0][0x5d0] ;  /* 0x0001740000047ab9 */ /* 0x000fe20000000a00 */
[--C-:B------:R-:W-:Y:S01]  /*20d0*/  SHF.R.S32.HI R9, RZ, 0x1f, R8.reuse ;  /* 0x0000001fff097819 */ /* 0x100fe20000011408 */
[----:B------:R-:W-:Y:S01]  /*20e0*/  ULDC UR10, c[0x0][0x284] ;  /* 0x0000a100000a7ab9 */ /* 0x000fe20000000800 */
[----:B------:R-:W-:Y:S01]  /*20f0*/  IMAD R0, R11, UR4, RZ ;  /* 0x000000040b007c24 */ /* 0x000fe2000f8e02ff */
[----:B------:R-:W-:Y:S01]  /*2100*/  UISETP.LT.U32.AND UP0, UPT, UR43, 0x5, UP0 ;  /* 0x000000052b00788c */ /* 0x000fe20008701070 */
[----:B------:R-:W-:Y:S01]  /*2110*/  ISETP.GE.OR P0, PT, R10, UR10, P0 ;  /* 0x0000000a0a007c0c */ /* 0x000fe20008706670 */
[----:B------:R-:W-:Y:S01]  /*2120*/  IMAD.WIDE.U32 R4, R99, UR4, R8 ;  /* 0x0000000463047c25 */ /* 0x000fe2000f8e0008 */
[----:B------:R-:W-:Y:S01]  /*2130*/  ULDC.64 UR8, c[0x0][0x5c8] ;  /* 0x0001720000087ab9 */ /* 0x000fe20000000a00 */
[----:B------:R-:W-:-:S02]  /*2140*/  USEL UR6, URZ, 0x1, !UP0 ;  /* 0x000000013f067887 */ /* 0x000fc4000c000000 */
[----:B------:R-:W-:Y:S01]  /*2150*/  IMAD R3, R99, UR5, R0 ;  /* 0x0000000563037c24 */ /* 0x000fe2000f8e0200 */
[----:B------:R-:W-:Y:S01]  /*2160*/  @UP1 UIMAD.WIDE.U32 UR4, UR42, -0x33333333, URZ ;  /* 0xcccccccd2a0418a5 */ /* 0x000fe2000f8e003f */
[----:B------:R-:W-:Y:S01]  /*2170*/  IMAD.WIDE R100, R101, 0x80, R22 ;  /* 0x0000008065647825 */ /* 0x000fe200078e0216 */
[----:B------:R-:W-:Y:S02]  /*2180*/  ULOP3.LUT UR40, UR40, UR6, URZ, 0x3c, !UPT ;  /* 0x0000000628287292 */ /* 0x000fe4000f8e3c3f */
[----:B------:R-:W-:Y:S01]  /*2190*/  @UP1 USHF.R.U32.HI UR4, URZ, 0x2, UR5 ;  /* 0x000000023f041899 */ /* 0x000fe20008011605 */
[----:B------:R-:W-:Y:S02]  /*21a0*/  IMAD.IADD R5, R5, 0x1, R3 ;  /* 0x0000000105057824 */ /* 0x000fe400078e0203 */
[----:B------:R-:W-:Y:S01]  /*21b0*/  IMAD R3, R101, UR8, RZ ;  /* 0x0000000865037c24 */ /* 0x000fe2000f8e02ff */
[----:B------:R-:W-:Y:S01]  /*21c0*/  @UP1 ULOP3.LUT UR40, UR40, 0x1, UR4, 0x78, !UPT ;  /* 0x0000000128281892 */ /* 0x000fe2000f8e7804 */
[----:B------:R-:W-:-:S04]  /*21d0*/  IMAD.WIDE.U32 R102, R100, UR8, R4 ;  /* 0x0000000864667c25 */ /* 0x000fc8000f8e0004 */
[----:B------:R-:W-:Y:S02]  /*21e0*/  IMAD R7, R100, UR9, R3 ;  /* 0x0000000964077c24 */ /* 0x000fe4000f8e0203 */
[----:B------:R-:W-:Y:S01]  /*21f0*/  IMAD.MOV.U32 R0, RZ, RZ, -0x1 ;  /* 0xffffffffff007424 */ /* 0x000fe200078e00ff */
[----:B------:R-:W-:Y:S06]  /*2200*/  @P0 BRA `(.L_x_28) ;  /* 0x0000004000100947 */ /* 0x000fec0003800000 */
[----:B-----5:R-:W-:Y:S01]  /*2210*/  FSETP.NEU.AND P1, PT, R88, RZ, PT ;  /* 0x000000ff5800720b */ /* 0x020fe20003f2d000 */
[----:B------:R-:W-:Y:S01]  /*2220*/  IMAD.IADD R4, R89, 0x1, -R6 ;  /* 0x0000000159047824 */ /* 0x000fe200078e0a06 */
[----:B------:R-:W-:Y:S01]  /*2230*/  BSSY B0, `(.L_x_28) ;  /* 0x0000401000007945 */ /* 0x000fe20003800000 */
[----:B------:R-:W-:Y:S02]  /*2240*/  IMAD.IADD R3, R97, 0x1, -R10 ;  /* 0x0000000161037824 */ /* 0x000fe400078e0a0a */
[----:B------:R-:W-:Y:S01]  /*2250*/  IMAD.IADD R113, R103, 0x1, R7 ;  /* 0x0000000167717824 */ /* 0x000fe200078e0207 */
[----:B------:R-:W-:-:S04]  /*2260*/  ISETP.GT.AND P0, PT, R4, RZ, PT ;  /* 0x000000ff0400720c */ /* 0x000fc80003f04270 */
[----:B------:R-:W-:-:S03]  /*2270*/  ISETP.GT.AND P2, PT, R3, RZ, P0 ;  /* 0x000000ff0300720c */ /* 0x000fc60000744270 */
[----:B------:R-:W-:Y:S10]  /*2280*/  @!P1 BRA `(.L_x_29) ;  /* 0x0000002c001c9947 */ /* 0x000ff40003800000 */
[----:B------:R-:W0:Y:S01]  /*2290*/  LDC.64 R106, c[0x0][0x5b8] ;  /* 0x00016e00ff6a7b82 */ /* 0x000e220000000a00 */
[----:B------:R-:W-:-:S07]  /*22a0*/  ULDC.64 UR4, c[0x0][0x5c0] ;  /* 0x0001700000047ab9 */ /* 0x000fce0000000a00 */
[----:B------:R-:W1:Y:S08]  /*22b0*/  LDC.64 R108, c[0x0][0x5b0] ;  /* 0x00016c00ff6c7b82 */ /* 0x000e700000000a00 */
[----:B------:R-:W2:Y:S01]  /*22c0*/  LDC.64 R110, c[0x0][0x5a8] ;  /* 0x00016a00ff6e7b82 */ /* 0x000ea20000000a00 */
[-C--:B0-----:R-:W-:Y:S02]  /*22d0*/  IMAD R6, R11, R106.reuse, RZ ;  /* 0x0000006a0b067224 */ /* 0x081fe400078e02ff */
[----:B------:R-:W-:-:S04]  /*22e0*/  IMAD.WIDE.U32 R104, R99, R106, R8 ;  /* 0x0000006a63687225 */ /* 0x000fc800078e0008 */
[----:B------:R-:W-:Y:S02]  /*22f0*/  IMAD R103, R99, R107, R6 ;  /* 0x0000006b63677224 */ /* 0x000fe400078e0206 */
[-C--:B-1----:R-:W-:Y:S02]  /*2300*/  IMAD R5, R101, R108.reuse, RZ ;  /* 0x0000006c65057224 */ /* 0x082fe400078e02ff */
[----:B------:R-:W-:Y:S02]  /*2310*/  IMAD.IADD R13, R105, 0x1, R103 ;  /* 0x00000001690d7824 */ /* 0x000fe400078e0267 */
[----:B------:R-:W-:Y:S02]  /*2320*/  IMAD.MOV.U32 R12, RZ, RZ, R104 ;  /* 0x000000ffff0c7224 */ /* 0x000fe400078e0068 */
[C---:B------:R-:W-:Y:S02]  /*2330*/  IMAD R101, R100.reuse, R109, R5 ;  /* 0x0000006d64657224 */ /* 0x040fe400078e0205 */
[----:B------:R-:W-:-:S04]  /*2340*/  IMAD.WIDE.U32 R6, R100, R108, R12 ;  /* 0x0000006c64067225 */ /* 0x000fc800078e000c */
[----:B------:R-:W-:Y:S01]  /*2350*/  IMAD.IADD R5, R7, 0x1, R101 ;  /* 0x0000000107057824 */ /* 0x000fe200078e0265 */
[----:B--2---:R-:W-:-:S04]  /*2360*/  LEA R14, P1, R6, R110, 0x2 ;  /* 0x0000006e060e7211 */ /* 0x004fc800078210ff */
[----:B------:R-:W-:-:S05]  /*2370*/  LEA.HI.X R15, R6, R111, R5, 0x2, P1 ;  /* 0x0000006f060f7211 */ /* 0x000fca00008f1405 */
[----:B------:R0:W2:Y:S01]  /*2380*/  @P2 LDG.E.LTC128B R5, desc[UR36][R14.64] ;  /* 0x000000240e052981 */ /* 0x0000a2000c1e1920 */
[----:B------:R-:W-:Y:S01]  /*2390*/  LEA R10, P3, R102, UR4, 0x2 ;  /* 0x00000004660a7c11 */ /* 0x000fe2000f8610ff */
[----:B------:R-:W-:Y:S01]  /*23a0*/  IMAD.WIDE.U32 R6, R100, R108, R8 ;  /* 0x0000006c64067225 */ /* 0x000fe200078e0008 */
[----:B------:R-:W-:Y:S01]  /*23b0*/  ISETP.GT.AND P1, PT, R4, 0x1, PT ;  /* 0x000000010400780c */ /* 0x000fe20003f24270 */
[----:B------:R-:W-:Y:S02]  /*23c0*/  BSSY B1, `(.L_x_30) ;  /* 0x0000012000017945 */ /* 0x000fe40003800000 */
[----:B------:R-:W-:Y:S02]  /*23d0*/  IMAD.IADD R7, R101, 0x1, R7 ;  /* 0x0000000165077824 */ /* 0x000fe400078e0207 */
[----:B------:R-:W-:Y:S01]  /*23e0*/  IMAD.WIDE.U32 R20, R99, R106, R6 ;  /* 0x0000006a63147225 */ /* 0x000fe200078e0006 */
[----:B0-----:R-:W-:-:S03]  /*23f0*/  SHF.L.U64.HI R15, R108, 0x3, R109 ;  /* 0x000000036c0f7819 */ /* 0x001fc6000001026d */
[----:B------:R-:W-:Y:S01]  /*2400*/  IMAD.IADD R7, R103, 0x1, R21 ;  /* 0x0000000167077824 */ /* 0x000fe200078e0215 */
[----:B------:R-:W-:Y:S01]  /*2410*/  LEA R6, P4, R20, R110, 0x2 ;  /* 0x0000006e14067211 */ /* 0x000fe200078810ff */
[----:B------:R-:W-:-:S03]  /*2420*/  IMAD.SHL.U32 R14, R108, 0x8, RZ ;  /* 0x000000086c0e7824 */ /* 0x000fc600078e00ff */
[----:B------:R-:W-:Y:S01]  /*2430*/  LEA.HI.X R7, R20, R111, R7, 0x2, P4 ;  /* 0x0000006f14077211 */ /* 0x000fe200020f1407 */
[----:B------:R-:W-:Y:S01]  /*2440*/  IMAD.WIDE.U32 R20, R100, R108, R14 ;  /* 0x0000006c64147225 */ /* 0x000fe200078e000e */
[----:B--2---:R-:W-:-:S05]  /*2450*/  LOP3.LUT R11, R5, 0xffffe000, RZ, 0xc0, !PT ;  /* 0xffffe000050b7812 */ /* 0x004fca00078ec0ff */
[----:B------:R-:W-:-:S04]  /*2460*/  FMUL R11, R11, R88 ;  /* 0x000000580b0b7220 */ /* 0x000fc80000400000 */
[----:B------:R-:W-:Y:S01]  /*2470*/  FFMA R107, R24, R19, R11 ;  /* 0x00000013186b7223 */ /* 0x000fe2000000000b */
[----:B------:R-:W-:Y:S02]  /*2480*/  LEA.HI.X R11, R102, UR5, R113, 0x2, P3 ;  /* 0x00000005660b7c11 */ /* 0x000fe400098f1471 */
[----:B------:R-:W-:Y:S02]  /*2490*/  ISETP.GT.AND P3, PT, R3, RZ, P1 ;  /* 0x000000ff0300720c */ /* 0x000fe40000f64270 */
[----:B------:R-:W-:-:S05]  /*24a0*/  F2FP.TF32.F32.PACK_B R107, R107 ;  /* 0x0000006bff6b723e */ /* 0x000fca00024050ff */
[----:B------:R0:W-:Y:S06]  /*24b0*/  @P2 STG.E desc[UR36][R10.64], R107 ;  /* 0x0000006b0a002986 */ /* 0x0001ec000c101924 */
[----:B------:R-:W-:Y:S05]  /*24c0*/  @!P3 BRA `(.L_x_31) ;  /* 0x000000000004b947 */ /* 0x000fea0003800000 */
[----:B------:R1:W5:Y:S02]  /*24d0*/  LDG.E.LTC128B R5, desc[UR36][R6.64+0x4] ;  /* 0x0000042406057981 */ /* 0x000364000c1e1920 */
.L_x_31:
[----:B------:R-:W-:Y:S05]  /*24e0*/  BSYNC B1 ;  /* 0x0000000000017941 */ /* 0x000fea0003800000 */
.L_x_30:
[----:B-----5:R-:W-:Y:S01]  /*24f0*/  LOP3.LUT R15, R5, 0xffffe000, RZ, 0xc0, !PT ;  /* 0xffffe000050f7812 */ /* 0x020fe200078ec0ff */
[----:B------:R-:W-:Y:S01]  /*2500*/  IMAD.IADD R101, R101, 0x1, R21 ;  /* 0x0000000165657824 */ /* 0x000fe200078e0215 */
[----:B------:R-:W-:Y:S01]  /*2510*/  IADD3 R104, P2, R104, R20, RZ ;  /* 0x0000001468687210 */ /* 0x000fe20007f5e0ff */
[----:B------:R-:W-:Y:S01]  /*2520*/  IMAD.MOV.U32 R24, RZ, RZ, R5 ;  /* 0x000000ffff187224 */ /* 0x000fe200078e0005 */
[----:B------:R-:W-:Y:S01]  /*2530*/  ISETP.GT.AND P0, PT, R3, 0x8, P0 ;  /* 0x000000080300780c */ /* 0x000fe20000704270 */
[----:B------:R-:W-:Y:S02]  /*2540*/  FMUL R12, R15, R88 ;  /* 0x000000580f0c7220 */ /* 0x000fe40000400000 */
[----:B------:R-:W-:Y:S01]  /*2550*/  IMAD.X R13, R101, 0x1, R13, P2 ;  /* 0x00000001650d7824 */ /* 0x000fe200010e060d */
[----:B------:R-:W-:Y:S01]  /*2560*/  LEA R14, P2, R104, R110, 0x2 ;  /* 0x0000006e680e7211 */ /* 0x000fe200078410ff */
[----:B------:R-:W-:-:S03]  /*2570*/  FFMA R25, R25, R19, R12 ;  /* 0x0000001319197223 */ /* 0x000fc6000000000c */
[----:B------:R-:W-:Y:S02]  /*2580*/  LEA.HI.X R15, R104, R111, R13, 0x2, P2 ;  /* 0x0000006f680f7211 */ /* 0x000fe400010f140d */
[----:B------:R-:W-:-:S05]  /*2590*/  F2FP.TF32.F32.PACK_B R25, R25 ;  /* 0x00000019ff19723e */ /* 0x000fca00024050ff */
[----:B------:R2:W-:Y:S04]  /*25a0*/  @P3 STG.E desc[UR36][R10.64+0x4], R25 ;  /* 0x000004190a003986 */ /* 0x0005e8000c101924 */
[----:B------:R-:W3:Y:S01]  /*25b0*/  @P0 LDG.E.LTC128B R24, desc[UR36][R14.64] ;  /* 0x000000240e180981 */ /* 0x000ee2000c1e1920 */
[----:B------:R-:W-:Y:S01]  /*25c0*/  IADD3 R20, P2, R8, R20, RZ ;  /* 0x0000001408147210 */ /* 0x000fe20007f5e0ff */
[----:B------:R-:W-:Y:S01]  /*25d0*/  BSSY B1, `(.L_x_32) ;  /* 0x0000011000017945 */ /* 0x000fe20003800000 */
[----:B------:R-:W-:-:S03]  /*25e0*/  ISETP.GT.AND P1, PT, R3, 0x8, P1 ;  /* 0x000000080300780c */ /* 0x000fc60000f24270 */
[----:B------:R-:W-:Y:S01]  /*25f0*/  IMAD.X R21, R9, 0x1, R101, P2 ;  /* 0x0000000109157824 */ /* 0x000fe200010e0665 */
[C---:B------:R-:W-:Y:S02]  /*2600*/  SHF.L.U64.HI R9, R92.reuse, 0x2, R91 ;  /* 0x000000025c097819 */ /* 0x040fe4000001025b */
[----:B------:R-:W-:Y:S01]  /*2610*/  LEA R12, P2, R92, R10, 0x2 ;  /* 0x0000000a5c0c7211 */ /* 0x000fe200078410ff */
[----:B------:R-:W-:-:S04]  /*2620*/  IMAD.WIDE.U32 R20, R99, R106, R20 ;  /* 0x0000006a63147225 */ /* 0x000fc800078e0014 */
[----:B------:R-:W-:Y:S01]  /*2630*/  IMAD.X R13, R9, 0x1, R11, P2 ;  /* 0x00000001090d7824 */ /* 0x000fe200010e060b */
[----:B------:R-:W-:Y:S02]  /*2640*/  LEA R8, P3, R20, R110, 0x2 ;  /* 0x0000006e14087211 */ /* 0x000fe400078610ff */
[----:B---3--:R-:W-:-:S05]  /*2650*/  LOP3.LUT R5, R24, 0xffffe000, RZ, 0xc0, !PT ;  /* 0xffffe00018057812 */ /* 0x008fca00078ec0ff */
[----:B------:R-:W-:-:S04]  /*2660*/  FMUL R5, R5, R88 ;  /* 0x0000005805057220 */ /* 0x000fc80000400000 */
[----:B------:R-:W-:Y:S01]  /*2670*/  FFMA R99, R26, R19, R5 ;  /* 0x000000131a637223 */ /* 0x000fe20000000005 */
[----:B------:R-:W-:-:S04]  /*2680*/  IMAD.IADD R5, R103, 0x1, R21 ;  /* 0x0000000167057824 */ /* 0x000fc800078e0215 */
[----:B------:R-:W-:Y:S02]  /*2690*/  F2FP.TF32.F32.PACK_B R99, R99 ;  /* 0x00000063ff63723e */ /* 0x000fe400024050ff */
[----:B------:R-:W-:-:S03]  /*26a0*/  LEA.HI.X R9, R20, R111, R5, 0x2, P3 ;  /* 0x0000006f14097211 */ /* 0x000fc600018f1405 */
[----:B------:R2:W-:Y:S01]  /*26b0*/  @P0 STG.E desc[UR36][R12.64], R99 ;  /* 0x000000630c000986 */ /* 0x0005e2000c101924 */
[----:B------:R-:W-:Y:S05]  /*26c0*/  @!P1 BRA `(.L_x_33) ;  /* 0x0000000000049947 */ /* 0x000fea0003800000 */
[----:B------:R3:W5:Y:S02]  /*26d0*/  LDG.E.LTC128B R24, desc[UR36][R8.64+0x4] ;  /* 0x0000042408187981 */ /* 0x000764000c1e1920 */
.L_x_33:
[----:B------:R-:W-:Y:S05]  /*26e0*/  BSYNC B1 ;  /* 0x0000000000017941 */ /* 0x000fea0003800000 */
.L_x_32:
[----:B-----5:R-:W-:Y:S01]  /*26f0*/  LOP3.LUT R5, R24, 0xffffe000, RZ, 0xc0, !PT ;  /* 0xffffe00018057812 */ /* 0x020fe200078ec0ff */
[----:B------:R-:W-:Y:S01]  /*2700*/  BSSY B1, `(.L_x_34) ;  /* 0x0000009000017945 */ /* 0x000fe20003800000 */
[----:B------:R-:W-:-:S03]  /*2710*/  ISETP.GT.AND P0, PT, R4, 0x8, PT ;  /* 0x000000080400780c */ /* 0x000fc60003f04270 */
[----:B------:R-:W-:Y:S01]  /*2720*/  FMUL R14, R5, R88 ;  /* 0x00000058050e7220 */ /* 0x000fe20000400000 */
[----:B------:R-:W-:-:S03]  /*2730*/  ISETP.GT.AND P2, PT, R3, RZ, P0 ;  /* 0x000000ff0300720c */ /* 0x000fc60000744270 */
[----:B------:R-:W-:-:S05]  /*2740*/  FFMA R27, R27, R19, R14 ;  /* 0x000000131b1b7223 */ /* 0x000fca000000000e */
[----:B------:R-:W-:-:S05]  /*2750*/  F2FP.TF32.F32.PACK_B R27, R27 ;  /* 0x0000001bff1b723e */ /* 0x000fca00024050ff */
[----:B------:R4:W-:Y:S01]  /*2760*/  @P1 STG.E desc[UR36][R12.64+0x4], R27 ;  /* 0x0000041b0c001986 */ /* 0x0009e2000c101924 */
[----:B------:R-:W-:Y:S05]  /*2770*/  @!P2 BRA `(.L_x_35) ;  /* 0x000000000004a947 */ /* 0x000fea0003800000 */
[----:B------:R0:W5:Y:S02]  /*2780*/  LDG.E.LTC128B R24, desc[UR36][R6.64+0x20] ;  /* 0x0000202406187981 */ /* 0x000164000c1e1920 */
.L_x_35:
[----:B------:R-:W-:Y:S05]  /*2790*/  BSYNC B1 ;  /* 0x0000000000017941 */ /* 0x000fea0003800000 */
.L_x_34:
        /* <DEDUP_REMOVED lines=10> */
.L_x_37:
[----:B------:R-:W-:Y:S05]  /*2840*/  BSYNC B1 ;  /* 0x0000000000017941 */ /* 0x000fea0003800000 */
.L_x_36:
[----:B0----5:R-:W-:Y:S01]  /*2850*/  LOP3.LUT R5, R24, 0xffffe000, RZ, 0xc0, !PT ;  /* 0xffffe00018057812 */ /* 0x021fe200078ec0ff */
[----:B------:R-:W-:Y:S01]  /*2860*/  BSSY B1, `(.L_x_38) ;  /* 0x0000008000017945 */ /* 0x000fe20003800000 */
[----:B------:R-:W-:-:S03]  /*2870*/  ISETP.GT.AND P0, PT, R3, 0x8, P0 ;  /* 0x000000080300780c */ /* 0x000fc60000704270 */
[----:B------:R-:W-:-:S04]  /*2880*/  FMUL R14, R5, R88 ;  /* 0x00000058050e7220 */ /* 0x000fc80000400000 */
[----:B------:R-:W-:-:S05]  /*2890*/  FFMA R29, R29, R19, R14 ;  /* 0x000000131d1d7223 */ /* 0x000fca000000000e */
[----:B------:R-:W-:-:S05]  /*28a0*/  F2FP.TF32.F32.PACK_B R29, R29 ;  /* 0x0000001dff1d723e */ /* 0x000fca00024050ff */
[----:B------:R0:W-:Y:S01]  /*28b0*/  @P3 STG.E desc[UR36][R10.64+0x24], R29 ;  /* 0x0000241d0a003986 */ /* 0x0001e2000c101924 */
[----:B------:R-:W-:Y:S05]  /*28c0*/  @!P0 BRA `(.L_x_39) ;  /* 0x0000000000048947 */ /* 0x000fea0003800000 */
[----:B------:R0:W5:Y:S02]  /*28d0*/  LDG.E.LTC128B R24, desc[UR36][R8.64+0x20] ;  /* 0x0000202408187981 */ /* 0x000164000c1e1920 */
.L_x_39:
[----:B------:R-:W-:Y:S05]  /*28e0*/  BSYNC B1 ;  /* 0x0000000000017941 */ /* 0x000fea0003800000 */
.L_x_38:
[----:B-----5:R-:W-:Y:S01]  /*28f0*/  LOP3.LUT R5, R24, 0xffffe000, RZ, 0xc0, !PT ;  /* 0xffffe00018057812 */ /* 0x020fe200078ec0ff */
        /* <DEDUP_REMOVED lines=8> */
.L_x_41:
[----:B------:R-:W-:Y:S05]  /*2980*/  BSYNC B1 ;  /* 0x0000000000017941 */ /* 0x000fea0003800000 */
.L_x_40:
[----:B0----5:R-:W-:Y:S01]  /*2990*/  LOP3.LUT R5, R24, 0xffffe000, RZ, 0xc0, !PT ;  /* 0xffffe00018057812 */ /* 0x021fe200078ec0ff */
        /* <DEDUP_REMOVED lines=9> */
.L_x_43:
[----:B------:R-:W-:Y:S05]  /*2a30*/  BSYNC B1 ;  /* 0x0000000000017941 */ /* 0x000fea0003800000 */
.L_x_42:
        /* <DEDUP_REMOVED lines=10> */
.L_x_45:
[----:B------:R-:W-:Y:S05]  /*2ae0*/  BSYNC B1 ;  /* 0x0000000000017941 */ /* 0x000fea0003800000 */
.L_x_44:
        /* <DEDUP_REMOVED lines=9> */
.L_x_47:
[----:B------:R-:W-:Y:S05]  /*2b80*/  BSYNC B1 ;  /* 0x0000000000017941 */ /* 0x000fea0003800000 */
.L_x_46:
        /* <DEDUP_REMOVED lines=9> */
.L_x_49:
[----:B------:R-:W-:Y:S05]  /*2c20*/  BSYNC B1 ;  /* 0x0000000000017941 */ /* 0x000fea0003800000 */
.L_x_48:
        /* <DEDUP_REMOVED lines=10> */
.L_x_51:
[----:B------:R-:W-:Y:S05]  /*2cd0*/  BSYNC B1 ;  /* 0x0000000000017941 */ /* 0x000fea0003800000 */
.L_x_50:
        /* <DEDUP_REMOVED lines=10> */
.L_x_53:
[----:B------:R-:W-:Y:S05]  /*2d80*/  BSYNC B1 ;  /* 0x0000000000017941 */ /* 0x000fea0003800000 */
.L_x_52:
        /* <DEDUP_REMOVED lines=9> */
.L_x_55:
[----:B------:R-:W-:Y:S05]  /*2e20*/  BSYNC B1 ;  /* 0x0000000000017941 */ /* 0x000fea0003800000 */
.L_x_54:
        /* <DEDUP_REMOVED lines=9> */
.L_x_57:
[----:B------:R-:W-:Y:S05]  /*2ec0*/  BSYNC B1 ;  /* 0x0000000000017941 */ /* 0x000fea0003800000 */
.L_x_56:
        /* <DEDUP_REMOVED lines=10> */
.L_x_59:
[----:B------:R-:W-:Y:S05]  /*2f70*/  BSYNC B1 ;  /* 0x0000000000017941 */ /* 0x000fea0003800000 */
.L_x_58:
        /* <DEDUP_REMOVED lines=10> */
.L_x_61:
[----:B------:R-:W-:Y:S05]  /*3020*/  BSYNC B1 ;  /* 0x0000000000017941 */ /* 0x000fea0003800000 */
.L_x_60:
        /* <DEDUP_REMOVED lines=9> */
.L_x_63:
[----:B------:R-:W-:Y:S05]  /*30c0*/  BSYNC B1 ;  /* 0x0000000000017941 */ /* 0x000fea0003800000 */
.L_x_62:
        /* <DEDUP_REMOVED lines=9> */
.L_x_65:
[----:B------:R-:W-:Y:S05]  /*3160*/  BSYNC B1 ;  /* 0x0000000000017941 */ /* 0x000fea0003800000 */
.L_x_64:
        /* <DEDUP_REMOVED lines=10> */
.L_x_67:
[----:B------:R-:W-:Y:S05]  /*3210*/  BSYNC B1 ;  /* 0x0000000000017941 */ /* 0x000fea0003800000 */
.L_x_66:
        /* <DEDUP_REMOVED lines=10> */
.L_x_69:
[----:B------:R-:W-:Y:S05]  /*32c0*/  BSYNC B1 ;  /* 0x0000000000017941 */ /* 0x000fea0003800000 */
.L_x_68:
        /* <DEDUP_REMOVED lines=9> */
.L_x_71:
[----:B------:R-:W-:Y:S05]  /*3360*/  BSYNC B1 ;  /* 0x0000000000017941 */ /* 0x000fea0003800000 */
.L_x_70:
        /* <DEDUP_REMOVED lines=9> */
.L_x_73:
[----:B------:R-:W-:Y:S05]  /*3400*/  BSYNC B1 ;  /* 0x0000000000017941 */ /* 0x000fea0003800000 */
.L_x_72:
        /* <DEDUP_REMOVED lines=10> */
.L_x_75:
[----:B------:R-:W-:Y:S05]  /*34b0*/  BSYNC B1 ;  /* 0x0000000000017941 */ /* 0x000fea0003800000 */
.L_x_74:
        /* <DEDUP_REMOVED lines=10> */
.L_x_77:
[----:B------:R-:W-:Y:S05]  /*3560*/  BSYNC B1 ;  /* 0x0000000000017941 */ /* 0x000fea0003800000 */
.L_x_76:
        /* <DEDUP_REMOVED lines=9> */
.L_x_79:
[----:B------:R-:W-:Y:S05]  /*3600*/  BSYNC B1 ;  /* 0x0000000000017941 */ /* 0x000fea0003800000 */
.L_x_78:
        /* <DEDUP_REMOVED lines=9> */
.L_x_81:
[----:B------:R-:W-:Y:S05]  /*36a0*/  BSYNC B1 ;  /* 0x0000000000017941 */ /* 0x000fea0003800000 */
.L_x_80:
        /* <DEDUP_REMOVED lines=10> */
.L_x_83:
[----:B------:R-:W-:Y:S05]  /*3750*/  BSYNC B1 ;  /* 0x0000000000017941 */ /* 0x000fea0003800000 */
.L_x_82:
        /* <DEDUP_REMOVED lines=10> */
.L_x_85:
[----:B------:R-:W-:Y:S05]  /*3800*/  BSYNC B1 ;  /* 0x0000000000017941 */ /* 0x000fea0003800000 */
.L_x_84:
        /* <DEDUP_REMOVED lines=9> */
.L_x_87:
[----:B------:R-:W-:Y:S05]  /*38a0*/  BSYNC B1 ;  /* 0x0000000000017941 */ /* 0x000fea0003800000 */
.L_x_86:
        /* <DEDUP_REMOVED lines=9> */
.L_x_89:
[----:B------:R-:W-:Y:S05]  /*3940*/  BSYNC B1 ;  /* 0x0000000000017941 */ /* 0x000fea0003800000 */
.L_x_88:
        /* <DEDUP_REMOVED lines=10> */
.L_x_91:
[----:B------:R-:W-:Y:S05]  /*39f0*/  BSYNC B1 ;  /* 0x0000000000017941 */ /* 0x000fea0003800000 */
.L_x_90:
        /* <DEDUP_REMOVED lines=10> */
.L_x_93:
[----:B------:R-:W-:Y:S05]  /*3aa0*/  BSYNC B1 ;  /* 0x0000000000017941 */ /* 0x000fea0003800000 */
.L_x_92:
        /* <DEDUP_REMOVED lines=9> */
.L_x_95:
[----:B------:R-:W-:Y:S05]  /*3b40*/  BSYNC B1 ;  /* 0x0000000000017941 */ /* 0x000fea0003800000 */
.L_x_94:
        /* <DEDUP_REMOVED lines=9> */
.L_x_97:
[----:B------:R-:W-:Y:S05]  /*3be0*/  BSYNC B1 ;  /* 0x0000000000017941 */ /* 0x000fea0003800000 */
.L_x_96:
        /* <DEDUP_REMOVED lines=10> */
.L_x_99:
[----:B------:R-:W-:Y:S05]  /*3c90*/  BSYNC B1 ;  /* 0x0000000000017941 */ /* 0x000fea0003800000 */
.L_x_98:
        /* <DEDUP_REMOVED lines=10> */
.L_x_101:
[----:B------:R-:W-:Y:S05]  /*3d40*/  BSYNC B1 ;  /* 0x0000000000017941 */ /* 0x000fea0003800000 */
.L_x_100:
        /* <DEDUP_REMOVED lines=9> */
.L_x_103:
[----:B------:R-:W-:Y:S05]  /*3de0*/  BSYNC B1 ;  /* 0x0000000000017941 */ /* 0x000fea0003800000 */
.L_x_102:
        /* <DEDUP_REMOVED lines=9> */
.L_x_105:
[----:B------:R-:W-:Y:S05]  /*3e80*/  BSYNC B1 ;  /* 0x0000000000017941 */ /* 0x000fea0003800000 */
.L_x_104:
        /* <DEDUP_REMOVED lines=10> */
.L_x_107:
[----:B------:R-:W-:Y:S05]  /*3f30*/  BSYNC B1 ;  /* 0x0000000000017941 */ /* 0x000fea0003800000 */
.L_x_106:
        /* <DEDUP_REMOVED lines=10> */
.L_x_109:
[----:B------:R-:W-:Y:S05]  /*3fe0*/  BSYNC B1 ;  /* 0x0000000000017941 */ /* 0x000fea0003800000 */
.L_x_108:
        /* <DEDUP_REMOVED lines=9> */
.L_x_111:
[----:B------:R-:W-:Y:S05]  /*4080*/  BSYNC B1 ;  /* 0x0000000000017941 */ /* 0x000fea0003800000 */
.L_x_110:
        /* <DEDUP_REMOVED lines=9> */
.L_x_113:
[----:B------:R-:W-:Y:S05]  /*4120*/  BSYNC B1 ;  /* 0x0000000000017941 */ /* 0x000fea0003800000 */
.L_x_112:
        /* <DEDUP_REMOVED lines=10> */
.L_x_115:
[----:B------:R-:W-:Y:S05]  /*41d0*/  BSYNC B1 ;  /* 0x0000000000017941 */ /* 0x000fea0003800000 */
.L_x_114:
        /* <DEDUP_REMOVED lines=10> */
.L_x_117:
[----:B------:R-:W-:Y:S05]  /*4280*/  BSYNC B1 ;  /* 0x0000000000017941 */ /* 0x000fea0003800000 */
.L_x_116:
        /* <DEDUP_REMOVED lines=9> */
.L_x_119:
[----:B------:R-:W-:Y:S05]  /*4320*/  BSYNC B1 ;  /* 0x0000000000017941 */ /* 0x000fea0003800000 */
.L_x_118:
        /* <DEDUP_REMOVED lines=9> */
.L_x_121:
[----:B------:R-:W-:Y:S05]  /*43c0*/  BSYNC B1 ;  /* 0x0000000000017941 */ /* 0x000fea0003800000 */
.L_x_120:
        /* <DEDUP_REMOVED lines=10> */
.L_x_123:
[----:B------:R-:W-:Y:S05]  /*4470*/  BSYNC B1 ;  /* 0x0000000000017941 */ /* 0x000fea0003800000 */
.L_x_122:
        /* <DEDUP_REMOVED lines=10> */
.L_x_125:
[----:B------:R-:W-:Y:S05]  /*4520*/  BSYNC B1 ;  /* 0x0000000000017941 */ /* 0x000fea0003800000 */
.L_x_124:
        /* <DEDUP_REMOVED lines=9> */
.L_x_127:
[----:B------:R-:W-:Y:S05]  /*45c0*/  BSYNC B1 ;  /* 0x0000000000017941 */ /* 0x000fea0003800000 */
.L_x_126:
        /* <DEDUP_REMOVED lines=9> */
.L_x_129:
[----:B------:R-:W-:Y:S05]  /*4660*/  BSYNC B1 ;  /* 0x0000000000017941 */ /* 0x000fea0003800000 */
.L_x_128:
        /* <DEDUP_REMOVED lines=10> */
.L_x_131:
[----:B------:R-:W-:Y:S05]  /*4710*/  BSYNC B1 ;  /* 0x0000000000017941 */ /* 0x000fea0003800000 */
.L_x_130:
        /* <DEDUP_REMOVED lines=10> */
.L_x_133:
[----:B------:R-:W-:Y:S05]  /*47c0*/  BSYNC B1 ;  /* 0x0000000000017941 */ /* 0x000fea0003800000 */
.L_x_132:
        /* <DEDUP_REMOVED lines=9> */
.L_x_135:
[----:B------:R-:W-:Y:S05]  /*4860*/  BSYNC B1 ;  /* 0x0000000000017941 */ /* 0x000fea0003800000 */
.L_x_134:
        /* <DEDUP_REMOVED lines=9> */
.L_x_137:
[----:B------:R-:W-:Y:S05]  /*4900*/  BSYNC B1 ;  /* 0x0000000000017941 */ /* 0x000fea0003800000 */
.L_x_136:
        /* <DEDUP_REMOVED lines=10> */
.L_x_139:
[----:B------:R-:W-:Y:S05]  /*49b0*/  BSYNC B1 ;  /* 0x0000000000017941 */ /* 0x000fea0003800000 */
.L_x_138:
        /* <DEDUP_REMOVED lines=10> */
.L_x_141:
[----:B------:R-:W-:Y:S05]  /*4a60*/  BSYNC B1 ;  /* 0x0000000000017941 */ /* 0x000fea0003800000 */
.L_x_140:
        /* <DEDUP_REMOVED lines=9> */
.L_x_143:
[----:B------:R-:W-:Y:S05]  /*4b00*/  BSYNC B1 ;  /* 0x0000000000017941 */ /* 0x000fea0003800000 */
.L_x_142:
        /* <DEDUP_REMOVED lines=9> */
.L_x_145:
[----:B------:R-:W-:Y:S05]  /*4ba0*/  BSYNC B1 ;  /* 0x0000000000017941 */ /* 0x000fea0003800000 */
.L_x_144:
        /* <DEDUP_REMOVED lines=10> */
.L_x_147:
[----:B------:R-:W-:Y:S05]  /*4c50*/  BSYNC B1 ;  /* 0x0000000000017941 */ /* 0x000fea0003800000 */
.L_x_146:
[----:B-----5:R-:W-:Y:S01]  /*4c60*/  LOP3.LUT R5, R24, 0xffffe000, RZ, 0xc0, !PT ;  /* 0xffffe00018057812 */ /* 0x020fe200078ec0ff */
[----:B------:R-:W-:Y:S01]  /*4c70*/  BSSY B1, `(.L_x_148) ;  /* 0x000000b000017945 */ /* 0x000fe20003800000 */
[----:B------:R-:W-:Y:S01]  /*4c80*/  ISETP.GT.AND P1, PT, R4, 0x79, PT ;  /* 0x000000790400780c */ /* 0x000fe20003f24270 */
[----:B------:R-:W-:Y:S02]  /*4c90*/  @P2 IMAD.MOV.U32 R4, RZ, RZ, R10 ;  /* 0x000000ffff042224 */ /* 0x000fe400078e000a */
[----:B------:R-:W-:Y:S01]  /*4ca0*/  FMUL R5, R5, R88 ;  /* 0x0000005805057220 */ /* 0x000fe20000400000 */
[----:B------:R-:W-:-:S03]  /*4cb0*/  ISETP.GT.AND P3, PT, R3, RZ, P1 ;  /* 0x000000ff0300720c */ /* 0x000fc60000f64270 */
[----:B------:R-:W-:Y:S01]  /*4cc0*/  FFMA R15, R84, R19, R5 ;  /* 0x00000013540f7223 */ /* 0x000fe20000000005 */
[----:B------:R-:W-:-:S04]  /*4cd0*/  @P2 IMAD.MOV.U32 R5, RZ, RZ, R11 ;  /* 0x000000ffff052224 */ /* 0x000fc800078e000b */
[----:B------:R-:W-:-:S05]  /*4ce0*/  F2FP.TF32.F32.PACK_B R15, R15 ;  /* 0x0000000fff0f723e */ /* 0x000fca00024050ff */
[----:B------:R0:W-:Y:S01]  /*4cf0*/  @P2 STG.E desc[UR36][R4.64+0x1e0], R15 ;  /* 0x0001e00f04002986 */ /* 0x0001e2000c101924 */
[----:B------:R-:W-:Y:S05]  /*4d00*/  @!P3 BRA `(.L_x_149) ;  /* 0x000000000004b947 */ /* 0x000fea0003800000 */
[----:B------:R0:W5:Y:S02]  /*4d10*/  LDG.E.LTC128B R24, desc[UR36][R6.64+0x1e4] ;  /* 0x0001e42406187981 */ /* 0x000164000c1e1920 */
.L_x_149:
[----:B------:R-:W-:Y:S05]  /*4d20*/  BSYNC B1 ;  /* 0x0000000000017941 */ /* 0x000fea0003800000 */
.L_x_148:
        /* <DEDUP_REMOVED lines=9> */
.L_x_151:
[----:B------:R-:W-:Y:S05]  /*4dc0*/  BSYNC B1 ;  /* 0x0000000000017941 */ /* 0x000fea0003800000 */
.L_x_150:
[----:B-----5:R-:W-:Y:S01]  /*4dd0*/  LOP3.LUT R5, R24, 0xffffe000, RZ, 0xc0, !PT ;  /* 0xffffe00018057812 */ /* 0x020fe200078ec0ff */
[----:B------:R-:W-:Y:S01]  /*4de0*/  @P0 IMAD.MOV.U32 R4, RZ, RZ, R12 ;  /* 0x000000ffff040224 */ /* 0x000fe200078e000c */
[----:B------:R-:W-:Y:S01]  /*4df0*/  ISETP.GT.AND P1, PT, R3, 0x8, P1 ;  /* 0x000000080300780c */ /* 0x000fe20000f24270 */
[----:B------:R-:W-:Y:S02]  /*4e00*/  BSSY B1, `(.L_x_152) ;  /* 0x0000008000017945 */ /* 0x000fe40003800000 */
[----:B------:R-:W-:-:S04]  /*4e10*/  FMUL R5, R5, R88 ;  /* 0x0000005805057220 */ /* 0x000fc80000400000 */
[----:B-1----:R-:W-:Y:S01]  /*4e20*/  FFMA R7, R86, R19, R5 ;  /* 0x0000001356077223 */ /* 0x002fe20000000005 */
[----:B------:R-:W-:-:S04]  /*4e30*/  @P0 IMAD.MOV.U32 R5, RZ, RZ, R13 ;  /* 0x000000ffff050224 */ /* 0x000fc800078e000d */
[----:B------:R-:W-:-:S05]  /*4e40*/  F2FP.TF32.F32.PACK_B R7, R7 ;  /* 0x00000007ff07723e */ /* 0x000fca00024050ff */
[----:B------:R1:W-:Y:S01]  /*4e50*/  @P0 STG.E desc[UR36][R4.64+0x1e0], R7 ;  /* 0x0001e00704000986 */ /* 0x0003e2000c101924 */
[----:B------:R-:W-:Y:S05]  /*4e60*/  @!P1 BRA `(.L_x_153) ;  /* 0x0000000000049947 */ /* 0x000fea0003800000 */
[----:B------:R0:W5:Y:S02]  /*4e70*/  LDG.E.LTC128B R24, desc[UR36][R8.64+0x1e4] ;  /* 0x0001e42408187981 */ /* 0x000164000c1e1920 */
.L_x_153:
[----:B------:R-:W-:Y:S05]  /*4e80*/  BSYNC B1 ;  /* 0x0000000000017941 */ /* 0x000fea0003800000 */
.L_x_152:
[----:B------:R-:W-:Y:S05]  /*4e90*/  @!P1 BRA `(.L_x_154) ;  /* 0x0000001000e89947 */ /* 0x000fea0003800000 */
[----:B-----5:R-:W-:-:S05]  /*4ea0*/  LOP3.LUT R3, R24, 0xffffe000, RZ, 0xc0, !PT ;  /* 0xffffe00018037812 */ /* 0x020fca00078ec0ff */
[----:B-1----:R-:W-:-:S04]  /*4eb0*/  FMUL R4, R3, R88 ;  /* 0x0000005803047220 */ /* 0x002fc80000400000 */
[----:B------:R-:W-:-:S05]  /*4ec0*/  FFMA R87, R87, R19, R4 ;  /* 0x0000001357577223 */ /* 0x000fca0000000004 */
[----:B------:R-:W-:-:S05]  /*4ed0*/  F2FP.TF32.F32.PACK_B R87, R87 ;  /* 0x00000057ff57723e */ /* 0x000fca00024050ff */
[----:B------:R1:W-:Y:S01]  /*4ee0*/  STG.E desc[UR36][R12.64+0x1e4], R87 ;  /* 0x0001e4570c007986 */ /* 0x0003e2000c101924 */
[----:B------:R-:W-:Y:S05]  /*4ef0*/  BRA `(.L_x_154) ;  /* 0x0000001000d07947 */ /* 0x000fea0003800000 */
.L_x_29:
[----:B------:R-:W-:Y:S01]  /*4f00*/  ISETP.GT.AND P4, PT, R4, 0x1, PT ;  /* 0x000000010400780c */ /* 0x000fe20003f84270 */
[----:B------:R-:W-:Y:S01]  /*4f10*/  ULDC.64 UR4, c[0x0][0x5c0] ;  /* 0x0001700000047ab9 */ /* 0x000fe20000000a00 */
[-C--:B------:R-:W-:Y:S01]  /*4f20*/  FMUL R5, R24, R19.reuse ;  /* 0x0000001318057220 */ /* 0x080fe20000400000 */
[----:B------:R-:W-:Y:S01]  /*4f30*/  LEA R6, P3, R102, UR4, 0x2 ;  /* 0x0000000466067c11 */ /* 0x000fe2000f8610ff */
[-C--:B------:R-:W-:Y:S01]  /*4f40*/  FMUL R25, R25, R19.reuse ;  /* 0x0000001319197220 */ /* 0x080fe20000400000 */
[----:B------:R-:W-:Y:S01]  /*4f50*/  ISETP.GT.AND P1, PT, R3, RZ, P4 ;  /* 0x000000ff0300720c */ /* 0x000fe20002724270 */
[-C--:B------:R-:W-:Y:S01]  /*4f60*/  FMUL R11, R26, R19.reuse ;  /* 0x000000131a0b7220 */ /* 0x080fe20000400000 */
[----:B------:R-:W-:Y:S01]  /*4f70*/  LEA.HI.X R7, R102, UR5, R113, 0x2, P3 ;  /* 0x0000000566077c11 */ /* 0x000fe200098f1471 */
[----:B------:R-:W-:Y:S01]  /*4f80*/  FMUL R27, R27, R19 ;  /* 0x000000131b1b7220 */ /* 0x000fe20000400000 */
[----:B------:R-:W-:Y:S01]  /*4f90*/  F2FP.TF32.F32.PACK_B R5, R5 ;  /* 0x00000005ff05723e */ /* 0x000fe200024050ff */
[----:B------:R-:W-:Y:S01]  /*4fa0*/  FMUL R29, R29, R19 ;  /* 0x000000131d1d7220 */ /* 0x000fe20000400000 */
[----:B------:R-:W-:Y:S01]  /*4fb0*/  F2FP.TF32.F32.PACK_B R25, R25 ;  /* 0x00000019ff19723e */ /* 0x000fe200024050ff */
[-C--:B------:R-:W-:Y:S01]  /*4fc0*/  FMUL R31, R31, R19.reuse ;  /* 0x000000131f1f7220 */ /* 0x080fe20000400000 */
[C---:B------:R-:W-:Y:S01]  /*4fd0*/  SHF.L.U64.HI R9, R92.reuse, 0x2, R91 ;  /* 0x000000025c097819 */ /* 0x040fe2000001025b */
[----:B------:R0:W-:Y:S01]  /*4fe0*/  @P2 STG.E desc[UR36][R6.64], R5 ;  /* 0x0000000506002986 */ /* 0x0001e2000c101924 */
[----:B------:R-:W-:Y:S01]  /*4ff0*/  LEA R8, P3, R92, R6, 0x2 ;  /* 0x000000065c087211 */ /* 0x000fe200078610ff */
[-C--:B------:R-:W-:Y:S01]  /*5000*/  FMUL R13, R32, R19.reuse ;  /* 0x00000013200d7220 */ /* 0x080fe20000400000 */
[C---:B------:R-:W-:Y:S01]  /*5010*/  ISETP.GT.AND P2, PT, R4.reuse, 0x8, PT ;  /* 0x000000080400780c */ /* 0x040fe20003f44270 */
[----:B------:R-:W-:Y:S01]  /*5020*/  @P1 STG.E desc[UR36][R6.64+0x4], R25 ;  /* 0x0000041906001986 */ /* 0x000fe2000c101924 */
[----:B------:R-:W-:Y:S01]  /*5030*/  ISETP.GT.AND P1, PT, R4, 0x9, PT ;  /* 0x000000090400780c */ /* 0x000fe20003f24270 */
[----:B------:R-:W-:Y:S01]  /*5040*/  IMAD.X R9, R9, 0x1, R7, P3 ;  /* 0x0000000109097824 */ /* 0x000fe200018e0607 */
[----:B------:R-:W-:Y:S01]  /*5050*/  ISETP.GT.AND P0, PT, R3, 0x8, P0 ;  /* 0x000000080300780c */ /* 0x000fe20000704270 */
[-C--:B------:R-:W-:Y:S01]  /*5060*/  FMUL R33, R33, R19.reuse ;  /* 0x0000001321217220 */ /* 0x080fe20000400000 */
[----:B------:R-:W-:Y:S01]  /*5070*/  ISETP.GT.AND P4, PT, R3, 0x8, P4 ;  /* 0x000000080300780c */ /* 0x000fe20002784270 */
[-C--:B------:R-:W-:Y:S01]  /*5080*/  FMUL R35, R35, R19.reuse ;  /* 0x0000001323237220 */ /* 0x080fe20000400000 */
[C---:B------:R-:W-:Y:S01]  /*5090*/  ISETP.GT.AND P5, PT, R3.reuse, RZ, P2 ;  /* 0x000000ff0300720c */ /* 0x040fe200017a4270 */
[-C--:B0-----:R-:W-:Y:S01]  /*50a0*/  FMUL R5, R28, R19.reuse ;  /* 0x000000131c057220 */ /* 0x081fe20000400000 */
[----:B------:R-:W-:Y:S01]  /*50b0*/  ISETP.GT.AND P3, PT, R3, RZ, P1 ;  /* 0x000000ff0300720c */ /* 0x000fe20000f64270 */
[----:B------:R-:W-:Y:S01]  /*50c0*/  FMUL R37, R37, R19 ;  /* 0x0000001325257220 */ /* 0x000fe20000400000 */
[----:B------:R-:W-:Y:S01]  /*50d0*/  F2FP.TF32.F32.PACK_B R11, R11 ;  /* 0x0000000bff0b723e */ /* 0x000fe200024050ff */
[----:B------:R-:W-:Y:S01]  /*50e0*/  FMUL R39, R39, R19 ;  /* 0x0000001327277220 */ /* 0x000fe20000400000 */
[----:B------:R-:W-:Y:S01]  /*50f0*/  F2FP.TF32.F32.PACK_B R27, R27 ;  /* 0x0000001bff1b723e */ /* 0x000fe200024050ff */
[----:B------:R-:W-:Y:S01]  /*5100*/  FMUL R41, R41, R19 ;  /* 0x0000001329297220 */ /* 0x000fe20000400000 */
[----:B------:R-:W-:Y:S01]  /*5110*/  F2FP.TF32.F32.PACK_B R5, R5 ;  /* 0x00000005ff05723e */ /* 0x000fe200024050ff */
[----:B------:R0:W-:Y:S01]  /*5120*/  @P0 STG.E desc[UR36][R8.64], R11 ;  /* 0x0000000b08000986 */ /* 0x0001e2000c101924 */
[----:B------:R-:W-:Y:S01]  /*5130*/  F2FP.TF32.F32.PACK_B R29, R29 ;  /* 0x0000001dff1d723e */ /* 0x000fe200024050ff */
[-C--:B------:R-:W-:Y:S01]  /*5140*/  FMUL R43, R43, R19.reuse ;  /* 0x000000132b2b7220 */ /* 0x080fe20000400000 */
[C---:B------:R-:W-:Y:S01]  /*5150*/  ISETP.GT.AND P0, PT, R4.reuse, 0x10, PT ;  /* 0x000000100400780c */ /* 0x040fe20003f04270 */
[----:B------:R-:W-:Y:S01]  /*5160*/  @P4 STG.E desc[UR36][R8.64+0x4], R27 ;  /* 0x0000041b08004986 */ /* 0x000fe2000c101924 */
[----:B------:R-:W-:Y:S01]  /*5170*/  ISETP.GT.AND P2, PT, R3, 0x8, P2 ;  /* 0x000000080300780c */ /* 0x000fe20001744270 */
[-C--:B------:R-:W-:Y:S01]  /*5180*/  FMUL R45, R45, R19.reuse ;  /* 0x000000132d2d7220 */ /* 0x080fe20000400000 */
[C---:B------:R-:W-:Y:S01]  /*5190*/  ISETP.GT.AND P1, PT, R3.reuse, 0x8, P1 ;  /* 0x000000080300780c */ /* 0x040fe20000f24270 */
[----:B------:R1:W-:Y:S01]  /*51a0*/  @P5 STG.E desc[UR36][R6.64+0x20], R5 ;  /* 0x0000200506005986 */ /* 0x0003e2000c101924 */
[----:B------:R-:W-:Y:S01]  /*51b0*/  ISETP.GT.AND P5, PT, R3, RZ, P0 ;  /* 0x000000ff0300720c */ /* 0x000fe200007a4270 */
[----:B------:R-:W-:Y:S01]  /*51c0*/  FMUL R47, R47, R19 ;  /* 0x000000132f2f7220 */ /* 0x000fe20000400000 */
[----:B------:R-:W-:Y:S01]  /*51d0*/  F2FP.TF32.F32.PACK_B R31, R31 ;  /* 0x0000001fff1f723e */ /* 0x000fe200024050ff */
[----:B------:R-:W-:Y:S01]  /*51e0*/  @P3 STG.E desc[UR36][R6.64+0x24], R29 ;  /* 0x0000241d06003986 */ /* 0x000fe2000c101924 */
[----:B------:R-:W-:Y:S01]  /*51f0*/  ISETP.GT.AND P3, PT, R4, 0x11, PT ;  /* 0x000000110400780c */ /* 0x000fe20003f64270 */
[----:B0-----:R-:W-:Y:S01]  /*5200*/  FMUL R11, R30, R19 ;  /* 0x000000131e0b7220 */ /* 0x001fe20000400000 */
[----:B------:R-:W-:Y:S01]  /*5210*/  F2FP.TF32.F32.PACK_B R13, R13 ;  /* 0x0000000dff0d723e */ /* 0x000fe200024050ff */
[-C--:B------:R-:W-:Y:S01]  /*5220*/  FMUL R49, R49, R19.reuse ;  /* 0x0000001331317220 */ /* 0x080fe20000400000 */
[----:B------:R-:W-:Y:S01]  /*5230*/  ISETP.GT.AND P4, PT, R3, RZ, P3 ;  /* 0x000000ff0300720c */ /* 0x000fe20001f84270 */
[----:B------:R-:W-:Y:S01]  /*5240*/  FMUL R51, R51, R19 ;  /* 0x0000001333337220 */ /* 0x000fe20000400000 */
[----:B------:R-:W-:Y:S01]  /*5250*/  F2FP.TF32.F32.PACK_B R11, R11 ;  /* 0x0000000bff0b723e */ /* 0x000fe200024050ff */
[----:B-1----:R-:W-:Y:S01]  /*5260*/  FMUL R5, R34, R19 ;  /* 0x0000001322057220 */ /* 0x002fe20000400000 */
[----:B------:R-:W-:Y:S01]  /*5270*/  F2FP.TF32.F32.PACK_B R33, R33 ;  /* 0x00000021ff21723e */ /* 0x000fe200024050ff */
[-C--:B------:R-:W-:Y:S01]  /*5280*/  FMUL R53, R53, R19.reuse ;  /* 0x0000001335357220 */ /* 0x080fe20000400000 */
[----:B------:R-:W-:Y:S01]  /*5290*/  ISETP.GT.AND P0, PT, R3, 0x8, P0 ;  /* 0x000000080300780c */ /* 0x000fe20000704270 */
[----:B------:R0:W-:Y:S01]  /*52a0*/  @P2 STG.E desc[UR36][R8.64+0x20], R11 ;  /* 0x0000200b08002986 */ /* 0x0001e2000c101924 */
[C---:B------:R-:W-:Y:S01]  /*52b0*/  ISETP.GT.AND P2, PT, R4.reuse, 0x19, PT ;  /* 0x000000190400780c */ /* 0x040fe20003f44270 */
[----:B------:R-:W-:Y:S01]  /*52c0*/  FMUL R55, R55, R19 ;  /* 0x0000001337377220 */ /* 0x000fe20000400000 */
[----:B------:R-:W-:Y:S01]  /*52d0*/  F2FP.TF32.F32.PACK_B R5, R5 ;  /* 0x00000005ff05723e */ /* 0x000fe200024050ff */
[----:B------:R-:W-:Y:S01]  /*52e0*/  @P1 STG.E desc[UR36][R8.64+0x24], R31 ;  /* 0x0000241f08001986 */ /* 0x000fe2000c101924 */
[----:B------:R-:W-:Y:S01]  /*52f0*/  ISETP.GT.AND P1, PT, R4, 0x18, PT ;  /* 0x000000180400780c */ /* 0x000fe20003f24270 */
[----:B------:R-:W-:Y:S01]  /*5300*/  FMUL R57, R57, R19 ;  /* 0x0000001339397220 */ /* 0x000fe20000400000 */
[----:B------:R-:W-:Y:S01]  /*5310*/  F2FP.TF32.F32.PACK_B R35, R35 ;  /* 0x00000023ff23723e */ /* 0x000fe200024050ff */
[----:B------:R1:W-:Y:S01]  /*5320*/  @P5 STG.E desc[UR36][R6.64+0x40], R13 ;  /* 0x0000400d06005986 */ /* 0x0003e2000c101924 */
[----:B------:R-:W-:Y:S01]  /*5330*/  ISETP.GT.AND P5, PT, R3, RZ, P1 ;  /* 0x000000ff0300720c */ /* 0x000fe20000fa4270 */
[----:B------:R-:W-:Y:S01]  /*5340*/  FMUL R59, R59, R19 ;  /* 0x000000133b3b7220 */ /* 0x000fe20000400000 */
[----:B------:R-:W-:Y:S01]  /*5350*/  F2FP.TF32.F32.PACK_B R37, R37 ;  /* 0x00000025ff25723e */ /* 0x000fe200024050ff */
[----:B------:R-:W-:Y:S01]  /*5360*/  @P4 STG.E desc[UR36][R6.64+0x44], R33 ;  /* 0x0000442106004986 */ /* 0x000fe2000c101924 */
[C---:B------:R-:W-:Y:S01]  /*5370*/  ISETP.GT.AND P4, PT, R3.reuse, 0x8, P3 ;  /* 0x000000080300780c */ /* 0x040fe20001f84270 */
[-C--:B0-----:R-:W-:Y:S01]  /*5380*/  FMUL R11, R36, R19.reuse ;  /* 0x00000013240b7220 */ /* 0x081fe20000400000 */
[----:B------:R-:W-:Y:S01]  /*5390*/  ISETP.GT.AND P3, PT, R3, RZ, P2 ;  /* 0x000000ff0300720c */ /* 0x000fe20001764270 */
[----:B------:R0:W-:Y:S01]  /*53a0*/  @P0 STG.E desc[UR36][R8.64+0x40], R5 ;  /* 0x0000400508000986 */ /* 0x0001e2000c101924 */
[----:B------:R-:W-:Y:S01]  /*53b0*/  ISETP.GT.AND P0, PT, R4, 0x20, PT ;  /* 0x000000200400780c */ /* 0x000fe20003f04270 */
[----:B------:R-:W-:Y:S01]  /*53c0*/  FMUL R61, R61, R19 ;  /* 0x000000133d3d7220 */ /* 0x000fe20000400000 */
[----:B------:R-:W-:Y:S01]  /*53d0*/  F2FP.TF32.F32.PACK_B R11, R11 ;  /* 0x0000000bff0b723e */ /* 0x000fe200024050ff */
[-C--:B-1----:R-:W-:Y:S01]  /*53e0*/  FMUL R13, R40, R19.reuse ;  /* 0x00000013280d7220 */ /* 0x082fe20000400000 */
[----:B------:R-:W-:Y:S01]  /*53f0*/  ISETP.GT.AND P1, PT, R3, 0x8, P1 ;  /* 0x000000080300780c */ /* 0x000fe20000f24270 */
[----:B------:R-:W-:Y:S01]  /*5400*/  FMUL R63, R63, R19 ;  /* 0x000000133f3f7220 */ /* 0x000fe20000400000 */
[----:B------:R-:W-:Y:S01]  /*5410*/  F2FP.TF32.F32.PACK_B R39, R39 ;  /* 0x00000027ff27723e */ /* 0x000fe200024050ff */
[----:B------:R-:W-:Y:S01]  /*5420*/  FMUL R65, R65, R19 ;  /* 0x0000001341417220 */ /* 0x000fe20000400000 */
[----:B------:R-:W-:Y:S01]  /*5430*/  F2FP.TF32.F32.PACK_B R13, R13 ;  /* 0x0000000dff0d723e */ /* 0x000fe200024050ff */
[----:B------:R-:W-:Y:S01]  /*5440*/  @P4 STG.E desc[UR36][R8.64+0x44], R35 ;  /* 0x0000442308004986 */ /* 0x000fe2000c101924 */
[C---:B------:R-:W-:Y:S01]  /*5450*/  ISETP.GT.AND P4, PT, R3.reuse, 0x8, P2 ;  /* 0x000000080300780c */ /* 0x040fe20001784270 */
[-C--:B0-----:R-:W-:Y:S01]  /*5460*/  FMUL R5, R38, R19.reuse ;  /* 0x0000001326057220 */ /* 0x081fe20000400000 */
[C---:B------:R-:W-:Y:S01]  /*5470*/  ISETP.GT.AND P2, PT, R4.reuse, 0x21, PT ;  /* 0x000000210400780c */ /* 0x040fe20003f44270 */
[----:B------:R0:W-:Y:S01]  /*5480*/  @P5 STG.E desc[UR36][R6.64+0x60], R11 ;  /* 0x0000600b06005986 */ /* 0x0001e2000c101924 */
[----:B------:R-:W-:Y:S01]  /*5490*/  ISETP.GT.AND P5, PT, R3, RZ, P0 ;  /* 0x000000ff0300720c */ /* 0x000fe200007a4270 */
[----:B------:R-:W-:Y:S01]  /*54a0*/  FMUL R67, R67, R19 ;  /* 0x0000001343437220 */ /* 0x000fe20000400000 */
[----:B------:R-:W-:Y:S01]  /*54b0*/  F2FP.TF32.F32.PACK_B R5, R5 ;  /* 0x00000005ff05723e */ /* 0x000fe200024050ff */
[----:B------:R-:W-:Y:S01]  /*54c0*/  @P3 STG.E desc[UR36][R6.64+0x64], R37 ;  /* 0x0000642506003986 */ /* 0x000fe2000c101924 */
[----:B------:R-:W-:Y:S01]  /*54d0*/  ISETP.GT.AND P3, PT, R3, RZ, P2 ;  /* 0x000000ff0300720c */ /* 0x000fe20001764270 */
[----:B------:R-:W-:Y:S01]  /*54e0*/  FMUL R69, R69, R19 ;  /* 0x0000001345457220 */ /* 0x000fe20000400000 */
[----:B------:R-:W-:Y:S01]  /*54f0*/  F2FP.TF32.F32.PACK_B R41, R41 ;  /* 0x00000029ff29723e */ /* 0x000fe200024050ff */
[----:B------:R1:W-:Y:S01]  /*5500*/  @P1 STG.E desc[UR36][R8.64+0x60], R5 ;  /* 0x0000600508001986 */ /* 0x0003e2000c101924 */
[----:B------:R-:W-:Y:S01]  /*5510*/  ISETP.GT.AND P1, PT, R4, 0x28, PT ;  /* 0x000000280400780c */ /* 0x000fe20003f24270 */
[-C--:B------:R-:W-:Y:S01]  /*5520*/  FMUL R71, R71, R19.reuse ;  /* 0x0000001347477220 */ /* 0x080fe20000400000 */
[C---:B------:R-:W-:Y:S01]  /*5530*/  ISETP.GT.AND P0, PT, R3.reuse, 0x8, P0 ;  /* 0x000000080300780c */ /* 0x040fe20000704270 */
[----:B------:R-:W-:Y:S01]  /*5540*/  @P4 STG.E desc[UR36][R8.64+0x64], R39 ;  /* 0x0000642708004986 */ /* 0x000fe2000c101924 */
[C---:B------:R-:W-:Y:S01]  /*5550*/  ISETP.GT.AND P4, PT, R3.reuse, 0x8, P2 ;  /* 0x000000080300780c */ /* 0x040fe20001784270 */
[-C--:B0-----:R-:W-:Y:S01]  /*5560*/  FMUL R11, R44, R19.reuse ;  /* 0x000000132c0b7220 */ /* 0x081fe20000400000 */
[----:B------:R-:W-:Y:S01]  /*5570*/  ISETP.GT.AND P2, PT, R4, 0x29, PT ;  /* 0x000000290400780c */ /* 0x000fe20003f44270 */
[----:B------:R0:W-:Y:S01]  /*5580*/  @P5 STG.E desc[UR36][R6.64+0x80], R13 ;  /* 0x0000800d06005986 */ /* 0x0001e2000c101924 */
[----:B------:R-:W-:Y:S01]  /*5590*/  ISETP.GT.AND P5, PT, R3, RZ, P1 ;  /* 0x000000ff0300720c */ /* 0x000fe20000fa4270 */
[----:B------:R-:W-:Y:S01]  /*55a0*/  FMUL R73, R73, R19 ;  /* 0x0000001349497220 */ /* 0x000fe20000400000 */
[----:B------:R-:W-:Y:S01]  /*55b0*/  F2FP.TF32.F32.PACK_B R43, R43 ;  /* 0x0000002bff2b723e */ /* 0x000fe200024050ff */
[-C--:B-1----:R-:W-:Y:S01]  /*55c0*/  FMUL R5, R42, R19.reuse ;  /* 0x000000132a057220 */ /* 0x082fe20000400000 */
[----:B------:R-:W-:Y:S01]  /*55d0*/  @P3 STG.E desc[UR36][R6.64+0x84], R41 ;  /* 0x0000842906003986 */ /* 0x000fe2000c101924 */
[----:B------:R-:W-:Y:S01]  /*55e0*/  ISETP.GT.AND P3, PT, R3, RZ, P2 ;  /* 0x000000ff0300720c */ /* 0x000fe20001764270 */
[----:B------:R-:W-:Y:S01]  /*55f0*/  FMUL R75, R75, R19 ;  /* 0x000000134b4b7220 */ /* 0x000fe20000400000 */
[----:B------:R-:W-:Y:S01]  /*5600*/  F2FP.TF32.F32.PACK_B R11, R11 ;  /* 0x0000000bff0b723e */ /* 0x000fe200024050ff */
[----:B------:R-:W-:Y:S01]  /*5610*/  FMUL R77, R77, R19 ;  /* 0x000000134d4d7220 */ /* 0x000fe20000400000 */
[----:B------:R-:W-:Y:S01]  /*5620*/  F2FP.TF32.F32.PACK_B R5, R5 ;  /* 0x00000005ff05723e */ /* 0x000fe200024050ff */
[----:B------:R-:W-:Y:S01]  /*5630*/  FMUL R79, R79, R19 ;  /* 0x000000134f4f7220 */ /* 0x000fe20000400000 */
[----:B------:R-:W-:Y:S01]  /*5640*/  F2FP.TF32.F32.PACK_B R45, R45 ;  /* 0x0000002dff2d723e */ /* 0x000fe200024050ff */
[-C--:B0-----:R-:W-:Y:S01]  /*5650*/  FMUL R13, R48, R19.reuse ;  /* 0x00000013300d7220 */ /* 0x081fe20000400000 */
[----:B------:R-:W-:Y:S01]  /*5660*/  ISETP.GT.AND P1, PT, R3, 0x8, P1 ;  /* 0x000000080300780c */ /* 0x000fe20000f24270 */
[----:B------:R0:W-:Y:S01]  /*5670*/  @P0 STG.E desc[UR36][R8.64+0x80], R5 ;  /* 0x0000800508000986 */ /* 0x0001e2000c101924 */
[----:B------:R-:W-:Y:S01]  /*5680*/  ISETP.GT.AND P0, PT, R4, 0x30, PT ;  /* 0x000000300400780c */ /* 0x000fe20003f04270 */
[----:B------:R-:W-:Y:S01]  /*5690*/  FMUL R81, R81, R19 ;  /* 0x0000001351517220 */ /* 0x000fe20000400000 */
[----:B------:R-:W-:Y:S01]  /*56a0*/  F2FP.TF32.F32.PACK_B R47, R47 ;  /* 0x0000002fff2f723e */ /* 0x000fe200024050ff */
[----:B------:R-:W-:Y:S01]  /*56b0*/  @P4 STG.E desc[UR36][R8.64+0x84], R43 ;  /* 0x0000842b08004986 */ /* 0x000fe2000c101924 */
[C---:B------:R-:W-:Y:S01]  /*56c0*/  ISETP.GT.AND P4, PT, R3.reuse, 0x8, P2 ;  /* 0x000000080300780c */ /* 0x040fe20001784270 */
[-C--:B------:R-:W-:Y:S01]  /*56d0*/  FMUL R15, R82, R19.reuse ;  /* 0x00000013520f7220 */ /* 0x080fe20000400000 */
[----:B------:R-:W-:Y:S01]  /*56e0*/  ISETP.GT.AND P2, PT, R4, 0x31, PT ;  /* 0x000000310400780c */ /* 0x000fe20003f44270 */
[----:B------:R1:W-:Y:S01]  /*56f0*/  @P5 STG.E desc[UR36][R6.64+0xa0], R11 ;  /* 0x0000a00b06005986 */ /* 0x0003e2000c101924 */
[----:B------:R-:W-:Y:S01]  /*5700*/  ISETP.GT.AND P5, PT, R3, RZ, P0 ;  /* 0x000000ff0300720c */ /* 0x000fe200007a4270 */
[----:B------:R-:W-:Y:S01]  /*5710*/  FMUL R83, R83, R19 ;  /* 0x0000001353537220 */ /* 0x000fe20000400000 */
[----:B------:R-:W-:Y:S01]  /*5720*/  F2FP.TF32.F32.PACK_B R13, R13 ;  /* 0x0000000dff0d723e */ /* 0x000fe200024050ff */
[-C--:B0-----:R-:W-:Y:S01]  /*5730*/  FMUL R5, R46, R19.reuse ;  /* 0x000000132e057220 */ /* 0x081fe20000400000 */
[----:B------:R-:W-:Y:S01]  /*5740*/  @P3 STG.E desc[UR36][R6.64+0xa4], R45 ;  /* 0x0000a42d06003986 */ /* 0x000fe2000c101924 */
[----:B------:R-:W-:Y:S01]  /*5750*/  ISETP.GT.AND P3, PT, R3, RZ, P2 ;  /* 0x000000ff0300720c */ /* 0x000fe20001764270 */
[----:B------:R-:W-:Y:S01]  /*5760*/  FMUL R21, R84, R19 ;  /* 0x0000001354157220 */ /* 0x000fe20000400000 */
[----:B------:R-:W-:Y:S01]  /*5770*/  F2FP.TF32.F32.PACK_B R49, R49 ;  /* 0x00000031ff31723e */ /* 0x000fe200024050ff */
[----:B------:R-:W-:Y:S01]  /*5780*/  FMUL R85, R85, R19 ;  /* 0x0000001355557220 */ /* 0x000fe20000400000 */
[----:B------:R-:W-:Y:S01]  /*5790*/  F2FP.TF32.F32.PACK_B R5, R5 ;  /* 0x00000005ff05723e */ /* 0x000fe200024050ff */
[-C--:B------:R-:W-:Y:S01]  /*57a0*/  FMUL R87, R87, R19.reuse ;  /* 0x0000001357577220 */ /* 0x080fe20000400000 */
[----:B------:R-:W-:Y:S01]  /*57b0*/  ISETP.GT.AND P0, PT, R3, 0x8, P0 ;  /* 0x000000080300780c */ /* 0x000fe20000704270 */
[----:B-1----:R-:W-:Y:S01]  /*57c0*/  FMUL R11, R52, R19 ;  /* 0x00000013340b7220 */ /* 0x002fe20000400000 */
[----:B------:R-:W-:Y:S01]  /*57d0*/  F2FP.TF32.F32.PACK_B R51, R51 ;  /* 0x00000033ff33723e */ /* 0x000fe200024050ff */
[----:B------:R0:W-:Y:S01]  /*57e0*/  @P1 STG.E desc[UR36][R8.64+0xa0], R5 ;  /* 0x0000a00508001986 */ /* 0x0001e2000c101924 */
[----:B------:R-:W-:-:S02]  /*57f0*/  ISETP.GT.AND P1, PT, R4, 0x38, PT ;  /* 0x000000380400780c */ /* 0x000fc40003f24270 */
[----:B------:R-:W-:Y:S01]  /*5800*/  F2FP.TF32.F32.PACK_B R11, R11 ;  /* 0x0000000bff0b723e */ /* 0x000fe200024050ff */
[----:B------:R-:W-:Y:S01]  /*5810*/  @P4 STG.E desc[UR36][R8.64+0xa4], R47 ;  /* 0x0000a42f08004986 */ /* 0x000fe2000c101924 */
[C---:B------:R-:W-:Y:S02]  /*5820*/  ISETP.GT.AND P4, PT, R3.reuse, 0x8, P2 ;  /* 0x000000080300780c */ /* 0x040fe40001784270 */
[----:B------:R-:W-:Y:S01]  /*5830*/  ISETP.GT.AND P2, PT, R4, 0x39, PT ;  /* 0x000000390400780c */ /* 0x000fe20003f44270 */
[----:B------:R1:W-:Y:S01]  /*5840*/  @P5 STG.E desc[UR36][R6.64+0xc0], R13 ;  /* 0x0000c00d06005986 */ /* 0x0003e2000c101924 */
[C---:B------:R-:W-:Y:S02]  /*5850*/  ISETP.GT.AND P5, PT, R3.reuse, RZ, P1 ;  /* 0x000000ff0300720c */ /* 0x040fe40000fa4270 */
[----:B------:R-:W-:Y:S01]  /*5860*/  F2FP.TF32.F32.PACK_B R53, R53 ;  /* 0x00000035ff35723e */ /* 0x000fe200024050ff */
[----:B0-----:R-:W-:Y:S01]  /*5870*/  FMUL R5, R50, R19 ;  /* 0x0000001332057220 */ /* 0x001fe20000400000 */
[----:B------:R-:W-:Y:S01]  /*5880*/  @P3 STG.E desc[UR36][R6.64+0xc4], R49 ;  /* 0x0000c43106003986 */ /* 0x000fe2000c101924 */
[----:B------:R-:W-:-:S02]  /*5890*/  ISETP.GT.AND P3, PT, R3, RZ, P2 ;  /* 0x000000ff0300720c */ /* 0x000fc40001764270 */
[----:B------:R-:W-:Y:S02]  /*58a0*/  ISETP.GT.AND P1, PT, R3, 0x8, P1 ;  /* 0x000000080300780c */ /* 0x000fe40000f24270 */
[----:B------:R-:W-:Y:S01]  /*58b0*/  F2FP.TF32.F32.PACK_B R5, R5 ;  /* 0x00000005ff05723e */ /* 0x000fe200024050ff */
[----:B-1----:R-:W-:Y:S01]  /*58c0*/  FMUL R13, R56, R19 ;  /* 0x00000013380d7220 */ /* 0x002fe20000400000 */
[----:B------:R-:W-:-:S03]  /*58d0*/  F2FP.TF32.F32.PACK_B R55, R55 ;  /* 0x00000037ff37723e */ /* 0x000fc600024050ff */
[----:B------:R0:W-:Y:S01]  /*58e0*/  @P0 STG.E desc[UR36][R8.64+0xc0], R5 ;  /* 0x0000c00508000986 */ /* 0x0001e2000c101924 */
[C---:B------:R-:W-:Y:S02]  /*58f0*/  ISETP.GT.AND P0, PT, R4.reuse, 0x40, PT ;  /* 0x000000400400780c */ /* 0x040fe40003f04270 */
        /* <DEDUP_REMOVED lines=71> */
[----:B------:R-:W-:Y:S01]  /*5d70*/  @P3 STG.E desc[UR36][R6.64+0x164], R69 ;  /* 0x0001644506003986 */ /* 0x000fe2000c101924 */
[----:B0-----:R-:W-:Y:S01]  /*5d80*/  FMUL R5, R70, R19 ;  /* 0x0000001346057220 */ /* 0x001fe20000400000 */
[----:B------:R-:W-:-:S02]  /*5d90*/  ISETP.GT.AND P3, PT, R3, RZ, P2 ;  /* 0x000000ff0300720c */ /* 0x000fc40001764270 */
[----:B------:R-:W-:Y:S02]  /*5da0*/  ISETP.GT.AND P0, PT, R3, 0x8, P0 ;  /* 0x000000080300780c */ /* 0x000fe40000704270 */
[----:B------:R-:W-:Y:S01]  /*5db0*/  F2FP.TF32.F32.PACK_B R5, R5 ;  /* 0x00000005ff05723e */ /* 0x000fe200024050ff */
[----:B-1----:R-:W-:Y:S01]  /*5dc0*/  FMUL R11, R76, R19 ;  /* 0x000000134c0b7220 */ /* 0x002fe20000400000 */
[----:B------:R-:W-:-:S03]  /*5dd0*/  F2FP.TF32.F32.PACK_B R75, R75 ;  /* 0x0000004bff4b723e */ /* 0x000fc600024050ff */
[----:B------:R0:W-:Y:S01]  /*5de0*/  @P1 STG.E desc[UR36][R8.64+0x160], R5 ;  /* 0x0001600508001986 */ /* 0x0001e2000c101924 */
[----:B------:R-:W-:Y:S02]  /*5df0*/  F2FP.TF32.F32.PACK_B R77, R77 ;  /* 0x0000004dff4d723e */ /* 0x000fe400024050ff */
[----:B------:R-:W-:Y:S01]  /*5e00*/  F2FP.TF32.F32.PACK_B R11, R11 ;  /* 0x0000000bff0b723e */ /* 0x000fe200024050ff */
[----:B------:R-:W-:Y:S01]  /*5e10*/  @P4 STG.E desc[UR36][R8.64+0x164], R71 ;  /* 0x0001644708004986 */ /* 0x000fe2000c101924 */
[C---:B------:R-:W-:Y:S02]  /*5e20*/  ISETP.GT.AND P4, PT, R4.reuse, 0x68, PT ;  /* 0x000000680400780c */ /* 0x040fe40003f84270 */
[----:B------:R-:W-:Y:S01]  /*5e30*/  F2FP.TF32.F32.PACK_B R79, R79 ;  /* 0x0000004fff4f723e */ /* 0x000fe200024050ff */
[----:B------:R1:W-:Y:S01]  /*5e40*/  @P5 STG.E desc[UR36][R6.64+0x180], R13 ;  /* 0x0001800d06005986 */ /* 0x0003e2000c101924 */
[----:B------:R-:W-:Y:S02]  /*5e50*/  ISETP.GT.AND P5, PT, R4, 0x69, PT ;  /* 0x000000690400780c */ /* 0x000fe40003fa4270 */
[----:B------:R-:W-:Y:S01]  /*5e60*/  F2FP.TF32.F32.PACK_B R81, R81 ;  /* 0x00000051ff51723e */ /* 0x000fe200024050ff */
[----:B------:R-:W-:Y:S01]  /*5e70*/  @P3 STG.E desc[UR36][R6.64+0x184], R73 ;  /* 0x0001844906003986 */ /* 0x000fe2000c101924 */
[C---:B------:R-:W-:Y:S01]  /*5e80*/  ISETP.GT.AND P3, PT, R3.reuse, 0x8, P2 ;  /* 0x000000080300780c */ /* 0x040fe20001764270 */
[----:B0-----:R-:W-:Y:S01]  /*5e90*/  FMUL R5, R74, R19 ;  /* 0x000000134a057220 */ /* 0x001fe20000400000 */
[----:B------:R-:W-:-:S02]  /*5ea0*/  ISETP.GT.AND P2, PT, R3, RZ, P4 ;  /* 0x000000ff0300720c */ /* 0x000fc40002744270 */
[C---:B------:R-:W-:Y:S02]  /*5eb0*/  ISETP.GT.AND P1, PT, R3.reuse, RZ, P5 ;  /* 0x000000ff0300720c */ /* 0x040fe40002f24270 */
[C---:B------:R-:W-:Y:S01]  /*5ec0*/  ISETP.GT.AND P4, PT, R3.reuse, 0x8, P4 ;  /* 0x000000080300780c */ /* 0x040fe20002784270 */
[----:B-1----:R-:W-:Y:S01]  /*5ed0*/  FMUL R13, R78, R19 ;  /* 0x000000134e0d7220 */ /* 0x002fe20000400000 */
[----:B------:R-:W-:Y:S02]  /*5ee0*/  F2FP.TF32.F32.PACK_B R5, R5 ;  /* 0x00000005ff05723e */ /* 0x000fe400024050ff */
[----:B------:R-:W-:Y:S02]  /*5ef0*/  ISETP.GT.AND P5, PT, R3, 0x8, P5 ;  /* 0x000000080300780c */ /* 0x000fe40002fa4270 */
[----:B------:R-:W-:Y:S01]  /*5f00*/  F2FP.TF32.F32.PACK_B R13, R13 ;  /* 0x0000000dff0d723e */ /* 0x000fe200024050ff */
[----:B------:R0:W-:Y:S01]  /*5f10*/  @P0 STG.E desc[UR36][R8.64+0x180], R5 ;  /* 0x0001800508000986 */ /* 0x0001e2000c101924 */
[----:B------:R-:W-:-:S02]  /*5f20*/  ISETP.GT.AND P0, PT, R4, 0x79, PT ;  /* 0x000000790400780c */ /* 0x000fc40003f04270 */
[----:B------:R-:W-:Y:S01]  /*5f30*/  F2FP.TF32.F32.PACK_B R15, R15 ;  /* 0x0000000fff0f723e */ /* 0x000fe200024050ff */
[----:B------:R-:W-:Y:S01]  /*5f40*/  @P3 STG.E desc[UR36][R8.64+0x184], R75 ;  /* 0x0001844b08003986 */ /* 0x000fe2000c101924 */
[C---:B------:R-:W-:Y:S02]  /*5f50*/  ISETP.GT.AND P3, PT, R4.reuse, 0x70, PT ;  /* 0x000000700400780c */ /* 0x040fe40003f64270 */
[----:B------:R-:W-:Y:S01]  /*5f60*/  F2FP.TF32.F32.PACK_B R83, R83 ;  /* 0x00000053ff53723e */ /* 0x000fe200024050ff */
[----:B------:R1:W-:Y:S01]  /*5f70*/  @P2 STG.E desc[UR36][R6.64+0x1a0], R11 ;  /* 0x0001a00b06002986 */ /* 0x0003e2000c101924 */
[C---:B------:R-:W-:Y:S02]  /*5f80*/  ISETP.GT.AND P2, PT, R4.reuse, 0x71, PT ;  /* 0x000000710400780c */ /* 0x040fe40003f44270 */
[----:B------:R-:W-:Y:S01]  /*5f90*/  F2FP.TF32.F32.PACK_B R21, R21 ;  /* 0x00000015ff15723e */ /* 0x000fe200024050ff */
[----:B------:R-:W-:Y:S01]  /*5fa0*/  @P1 STG.E desc[UR36][R6.64+0x1a4], R77 ;  /* 0x0001a44d06001986 */ /* 0x000fe2000c101924 */
[----:B------:R-:W-:Y:S01]  /*5fb0*/  ISETP.GT.AND P1, PT, R4, 0x78, PT ;  /* 0x000000780400780c */ /* 0x000fe20003f24270 */
[----:B------:R-:W-:Y:S01]  /*5fc0*/  @P4 IMAD.MOV.U32 R4, RZ, RZ, R8 ;  /* 0x000000ffff044224 */ /* 0x000fe200078e0008 */
[----:B------:R-:W-:Y:S01]  /*5fd0*/  F2FP.TF32.F32.PACK_B R85, R85 ;  /* 0x00000055ff55723e */ /* 0x000fe200024050ff */
[----:B0-----:R-:W-:Y:S01]  /*5fe0*/  @P4 IMAD.MOV.U32 R5, RZ, RZ, R9 ;  /* 0x000000ffff054224 */ /* 0x001fe200078e0009 */
[----:B------:R-:W-:Y:S01]  /*5ff0*/  F2FP.TF32.F32.PACK_B R87, R87 ;  /* 0x00000057ff57723e */ /* 0x000fe200024050ff */
[----:B-1----:R-:W-:-:S03]  /*6000*/  FMUL R11, R80, R19 ;  /* 0x00000013500b7220 */ /* 0x002fc60000400000 */
[----:B------:R0:W-:Y:S01]  /*6010*/  @P4 STG.E desc[UR36][R4.64+0x1a0], R13 ;  /* 0x0001a00d04004986 */ /* 0x0001e2000c101924 */
[C---:B------:R-:W-:Y:S02]  /*6020*/  ISETP.GT.AND P4, PT, R3.reuse, RZ, P3 ;  /* 0x000000ff0300720c */ /* 0x040fe40001f84270 */
[----:B------:R-:W-:Y:S02]  /*6030*/  ISETP.GT.AND P3, PT, R3, 0x8, P3 ;  /* 0x000000080300780c */ /* 0x000fe40001f64270 */
[----:B------:R-:W-:Y:S01]  /*6040*/  F2FP.TF32.F32.PACK_B R11, R11 ;  /* 0x0000000bff0b723e */ /* 0x000fe200024050ff */
[----:B0-----:R-:W-:Y:S02]  /*6050*/  @P5 IMAD.MOV.U32 R4, RZ, RZ, R8 ;  /* 0x000000ffff045224 */ /* 0x001fe400078e0008 */
[----:B------:R-:W-:Y:S01]  /*6060*/  FMUL R13, R86, R19 ;  /* 0x00000013560d7220 */ /* 0x000fe20000400000 */
[----:B------:R-:W-:-:S04]  /*6070*/  @P5 IMAD.MOV.U32 R5, RZ, RZ, R9 ;  /* 0x000000ffff055224 */ /* 0x000fc800078e0009 */
[----:B------:R-:W-:Y:S01]  /*6080*/  F2FP.TF32.F32.PACK_B R13, R13 ;  /* 0x0000000dff0d723e */ /* 0x000fe200024050ff */
[----:B------:R0:W-:Y:S01]  /*6090*/  @P5 STG.E desc[UR36][R4.64+0x1a4], R79 ;  /* 0x0001a44f04005986 */ /* 0x0001e2000c101924 */
[C---:B------:R-:W-:Y:S02]  /*60a0*/  ISETP.GT.AND P5, PT, R3.reuse, RZ, P2 ;  /* 0x000000ff0300720c */ /* 0x040fe400017a4270 */
[----:B------:R-:W-:Y:S01]  /*60b0*/  ISETP.GT.AND P2, PT, R3, 0x8, P2 ;  /* 0x000000080300780c */ /* 0x000fe20001744270 */
[----:B0-----:R-:W-:Y:S02]  /*60c0*/  @P4 IMAD.MOV.U32 R4, RZ, RZ, R6 ;  /* 0x000000ffff044224 */ /* 0x001fe400078e0006 */
[----:B------:R-:W-:-:S05]  /*60d0*/  @P4 IMAD.MOV.U32 R5, RZ, RZ, R7 ;  /* 0x000000ffff054224 */ /* 0x000fca00078e0007 */
        /* <DEDUP_REMOVED lines=10> */
[----:B------:R0:W-:Y:S02]  /*6180*/  @P3 STG.E desc[UR36][R4.64+0x1c0], R15 ;  /* 0x0001c00f04003986 */ /* 0x0001e4000c101924 */
[----:B0-----:R-:W-:Y:S02]  /*6190*/  @P2 IMAD.MOV.U32 R4, RZ, RZ, R8 ;  /* 0x000000ffff042224 */ /* 0x001fe400078e0008 */
[----:B------:R-:W-:-:S05]  /*61a0*/  @P2 IMAD.MOV.U32 R5, RZ, RZ, R9 ;  /* 0x000000ffff052224 */ /* 0x000fca00078e0009 */
[----:B------:R0:W-:Y:S02]  /*61b0*/  @P2 STG.E desc[UR36][R4.64+0x1c4], R83 ;  /* 0x0001c45304002986 */ /* 0x0001e4000c101924 */
[----:B0-----:R-:W-:Y:S02]  /*61c0*/  @P4 IMAD.MOV.U32 R4, RZ, RZ, R6 ;  /* 0x000000ffff044224 */ /* 0x001fe400078e0006 */
[----:B------:R-:W-:-:S05]  /*61d0*/  @P4 IMAD.MOV.U32 R5, RZ, RZ, R7 ;  /* 0x000000ffff054224 */ /* 0x000fca00078e0007 */
[----:B------:R0:W-:Y:S04]  /*61e0*/  @P4 STG.E desc[UR36][R4.64+0x1e0], R21 ;  /* 0x0001e01504004986 */ /* 0x0001e8000c101924 */
[----:B------:R1:W-:Y:S01]  /*61f0*/  @P5 STG.E desc[UR36][R6.64+0x1e4], R85 ;  /* 0x0001e45506005986 */ /* 0x0003e2000c101924 */
[----:B0-----:R-:W-:Y:S02]  /*6200*/  @P1 IMAD.MOV.U32 R4, RZ, RZ, R8 ;  /* 0x000000ffff041224 */ /* 0x001fe400078e0008 */
[----:B------:R-:W-:-:S05]  /*6210*/  @P1 IMAD.MOV.U32 R5, RZ, RZ, R9 ;  /* 0x000000ffff051224 */ /* 0x000fca00078e0009 */
[----:B------:R1:W-:Y:S04]  /*6220*/  @P1 STG.E desc[UR36][R4.64+0x1e0], R13 ;  /* 0x0001e00d04001986 */ /* 0x0003e8000c101924 */
[----:B------:R1:W-:Y:S02]  /*6230*/  @P0 STG.E desc[UR36][R8.64+0x1e4], R87 ;  /* 0x0001e45708000986 */ /* 0x0003e4000c101924 */
.L_x_154:
[----:B------:R-:W-:Y:S05]  /*6240*/  BSYNC B0 ;  /* 0x0000000000007941 */ /* 0x000fea0003800000 */
.L_x_28:
[----:B------:R-:W-:Y:S01]  /*6250*/  IADD3 R16, P0, R16, UR38, RZ ;  /* 0x0000002610107c10 */ /* 0x000fe2000ff1e0ff */
[----:B------:R-:W-:Y:S01]  /*6260*/  ULDC.64 UR4, c[0x0][0x650] ;  /* 0x0001940000047ab9 */ /* 0x000fe20000000a00 */
[----:B------:R-:W-:Y:S01]  /*6270*/  PRMT R3, RZ, 0x7610, R3 ;  /* 0x00007610ff037816 */ /* 0x000fe20000000003 */
[----:B------:R-:W-:Y:S01]  /*6280*/  IMAD.MOV.U32 R100, RZ, RZ, -0x1 ;  /* 0xffffffffff647424 */ /* 0x000fe200078e00ff */
[----:B------:R-:W-:Y:S01]  /*6290*/  IADD3.X R17, R17, UR41, RZ, P0, !PT ;  /* 0x0000002911117c10 */ /* 0x000fe200087fe4ff */
[----:B--2---:R-:W-:Y:S01]  /*62a0*/  IMAD.MOV.U32 R99, RZ, RZ, -0x1 ;  /* 0xffffffffff637424 */ /* 0x004fe200078e00ff */
[----:B------:R-:W-:-:S04]  /*62b0*/  ISETP.GE.U32.AND P0, PT, R16, UR4, PT ;  /* 0x0000000410007c0c */ /* 0x000fc8000bf06070 */
[----:B------:R-:W-:-:S13]  /*62c0*/  ISETP.GE.U32.AND.EX P0, PT, R17, UR5, PT, P0 ;  /* 0x0000000511007c0c */ /* 0x000fda000bf06100 */
[----:B------:R-:W-:Y:S05]  /*62d0*/  @P0 BRA `(.L_x_155) ;  /* 0x00000004004c0947 */ /* 0x000fea0003800000 */
[----:B0-----:R-:W0:Y:S01]  /*62e0*/  LDC.64 R10, c[0x0][0x628] ;  /* 0x00018a00ff0a7b82 */ /* 0x001e220000000a00 */
[----:B-1--4-:R-:W1:Y:S01]  /*62f0*/  S2R R12, SR_CTAID.X ;  /* 0x00000000000c7919 */ /* 0x012e620000002500 */
[----:B---3--:R-:W-:Y:S02]  /*6300*/  IMAD.MOV.U32 R8, RZ, RZ, R16 ;  /* 0x000000ffff087224 */ /* 0x008fe400078e0010 */
[----:B------:R-:W-:Y:S01]  /*6310*/  IMAD.MOV.U32 R9, RZ, RZ, R17 ;  /* 0x000000ffff097224 */ /* 0x000fe200078e0011 */
[----:B------:R-:W2:Y:S03]  /*6320*/  S2R R20, SR_CTAID.Y ;  /* 0x0000000000147919 */ /* 0x000ea60000002600 */
[----:B------:R-:W3:Y:S08]  /*6330*/  LDC R0, c[0x0][0x630] ;  /* 0x00018c00ff007b82 */ /* 0x000ef00000000800 */
[----:B------:R-:W4:Y:S01]  /*6340*/  LDC.64 R14, c[0x0][0x620] ;  /* 0x00018800ff0e7b82 */ /* 0x000f220000000a00 */
[----:B0-----:R-:W-:-:S04]  /*6350*/  ISETP.NE.U32.AND P0, PT, R10, RZ, PT ;  /* 0x000000ff0a00720c */ /* 0x001fc80003f05070 */
[----:B------:R-:W-:-:S13]  /*6360*/  ISETP.NE.AND.EX P0, PT, R11, RZ, PT, P0 ;  /* 0x000000ff0b00720c */ /* 0x000fda0003f05300 */
[----:B-1234-:R-:W-:Y:S05]  /*6370*/  @!P0 BRA `(.L_x_156) ;  /* 0x0000000000288947 */ /* 0x01efea0003800000 */
        /* <DEDUP_REMOVED lines=10> */
.L_x_156:
[-CC-:B------:R-:W-:Y:S01]  /*6420*/  SHF.R.U64 R99, R8, R0.reuse, R9.reuse ;  /* 0x0000000008637219 */ /* 0x180fe20000001209 */
[----:B------:R-:W0:Y:S01]  /*6430*/  LDC.64 R26, c[0x0][0x640] ;  /* 0x00019000ff1a7b82 */ /* 0x000e220000000a00 */
[----:B------:R-:W-:Y:S01]  /*6440*/  SHF.R.U32.HI R0, RZ, R0, R9 ;  /* 0x00000000ff007219 */ /* 0x000fe20000011609 */
[----:B------:R-:W-:Y:S01]  /*6450*/  ULDC UR4, c[0x0][0x150] ;  /* 0x0000540000047ab9 */ /* 0x000fe20000000800 */
[----:B------:R-:W-:Y:S02]  /*6460*/  IADD3 R3, P0, RZ, -R99, RZ ;  /* 0x80000063ff037210 */ /* 0x000fe40007f1e0ff */
[----:B------:R-:W-:-:S03]  /*6470*/  I2FP.F32.U32 R7, R12 ;  /* 0x0000000c00077245 */ /* 0x000fc60000201000 */
[----:B------:R-:W1:Y:S01]  /*6480*/  LDC R6, c[0x0][0x618] ;  /* 0x00018600ff067b82 */ /* 0x000e620000000800 */
[----:B------:R-:W-:Y:S02]  /*6490*/  IMAD.X R5, RZ, RZ, ~R0, P0 ;  /* 0x000000ffff057224 */ /* 0x000fe400000e0e00 */
[----:B------:R-:W-:Y:S01]  /*64a0*/  FMUL R7, R7, UR4 ;  /* 0x0000000407077c20 */ /* 0x000fe20008400000 */
[----:B------:R-:W-:Y:S01]  /*64b0*/  ULDC UR4, c[0x0][0x154] ;  /* 0x0000550000047ab9 */ /* 0x000fe20000000800 */
[-C--:B------:R-:W-:Y:S02]  /*64c0*/  IMAD R0, R5, R14.reuse, RZ ;  /* 0x0000000e05007224 */ /* 0x080fe400078e02ff */
[C---:B------:R-:W-:Y:S01]  /*64d0*/  IMAD.WIDE.U32 R4, R3.reuse, R14, R16 ;  /* 0x0000000e03047225 */ /* 0x040fe200078e0010 */
[----:B------:R-:W2:Y:S01]  /*64e0*/  LDC R8, c[0x0][0x608] ;  /* 0x00018200ff087b82 */ /* 0x000ea20000000800 */
[----:B------:R-:W3:Y:S02]  /*64f0*/  F2I.U32.TRUNC.NTZ R7, R7 ;  /* 0x0000000700077305 */ /* 0x000ee4000020f000 */
[----:B------:R-:W-:Y:S01]  /*6500*/  IMAD R3, R3, R15, R0 ;  /* 0x0000000f03037224 */ /* 0x000fe200078e0200 */
[----:B------:R-:W-:-:S03]  /*6510*/  I2FP.F32.U32 R0, R20 ;  /* 0x0000001400007245 */ /* 0x000fc60000201000 */
[----:B------:R-:W-:Y:S01]  /*6520*/  IMAD.IADD R3, R5, 0x1, R3 ;  /* 0x0000000105037824 */ /* 0x000fe200078e0203 */
[----:B------:R-:W4:Y:S01]  /*6530*/  LDC R11, c[0x0][0x658] ;  /* 0x00019600ff0b7b82 */ /* 0x000f220000000800 */
[----:B0-----:R-:W-:-:S04]  /*6540*/  ISETP.NE.U32.AND P0, PT, R26, RZ, PT ;  /* 0x000000ff1a00720c */ /* 0x001fc80003f05070 */
[----:B------:R-:W-:-:S03]  /*6550*/  ISETP.NE.AND.EX P0, PT, R27, RZ, PT, P0 ;  /* 0x000000ff1b00720c */ /* 0x000fc60003f05300 */
[----:B------:R-:W0:Y:S01]  /*6560*/  LDC R9, c[0x0][0x144] ;  /* 0x00005100ff097b82 */ /* 0x000e220000000800 */
[-C--:B-1----:R-:W-:Y:S01]  /*6570*/  SHF.R.U64 R10, R4, R6.reuse, R3 ;  /* 0x00000006040a7219 */ /* 0x082fe20000001203 */
[----:B---3--:R-:W-:Y:S01]  /*6580*/  IMAD.MOV R7, RZ, RZ, -R7 ;  /* 0x000000ffff077224 */ /* 0x008fe200078e0a07 */
[----:B------:R-:W-:Y:S01]  /*6590*/  SHF.R.U32.HI R3, RZ, R6, R3 ;  /* 0x00000006ff037219 */ /* 0x000fe20000011603 */
[----:B------:R-:W-:-:S04]  /*65a0*/  FMUL R6, R0, UR4 ;  /* 0x0000000400067c20 */ /* 0x000fc80008400000 */
[----:B------:R-:W1:Y:S01]  /*65b0*/  LDC R21, c[0x0][0x148] ;  /* 0x00005200ff157b82 */ /* 0x000e620000000800 */
[----:B------:R3:W0:Y:S01]  /*65c0*/  F2I.U32.TRUNC.NTZ R14, R6 ;  /* 0x00000006000e7305 */ /* 0x000622000020f000 */
[-CC-:B--2---:R-:W-:Y:S02]  /*65d0*/  SHF.R.U64 R13, R10, R8.reuse, R3.reuse ;  /* 0x000000080a0d7219 */ /* 0x184fe40000001203 */
[----:B------:R-:W-:-:S04]  /*65e0*/  SHF.R.U32.HI R0, RZ, R8, R3 ;  /* 0x00000008ff007219 */ /* 0x000fc80000011603 */
[----:B-----5:R-:W2:Y:S01]  /*65f0*/  LDC R24, c[0x0][0x648] ;  /* 0x00019200ff187b82 */ /* 0x020ea20000000800 */
[-CC-:B----4-:R-:W-:Y:S02]  /*6600*/  SHF.R.U64 R15, R13, R11.reuse, R0.reuse ;  /* 0x0000000b0d0f7219 */ /* 0x190fe40000001200 */
[----:B------:R-:W-:-:S03]  /*6610*/  SHF.R.U32.HI R5, RZ, R11, R0 ;  /* 0x0000000bff057219 */ /* 0x000fc60000011600 */
[----:B------:R-:W-:Y:S02]  /*6620*/  IMAD.MOV.U32 R4, RZ, RZ, R15 ;  /* 0x000000ffff047224 */ /* 0x000fe400078e000f */
[----:B------:R-:W4:Y:S01]  /*6630*/  LDC R28, c[0x0][0x638] ;  /* 0x00018e00ff1c7b82 */ /* 0x000f220000000800 */
[----:B0-----:R-:W-:-:S07]  /*6640*/  IMAD R25, R9, R7, R12 ;  /* 0x0000000709197224 */ /* 0x001fce00078e020c */
[----:B------:R-:W0:Y:S08]  /*6650*/  LDC R29, c[0x0][0x610] ;  /* 0x00018400ff1d7b82 */ /* 0x000e300000000800 */
[----:B------:R-:W0:Y:S01]  /*6660*/  LDC R30, c[0x0][0x600] ;  /* 0x00018000ff1e7b82 */ /* 0x000e220000000800 */
[----:B-123--:R-:W-:Y:S05]  /*6670*/  @!P0 BRA `(.L_x_157) ;  /* 0x0000000000288947 */ /* 0x00efea0003800000 */
        /* <DEDUP_REMOVED lines=10> */
.L_x_157:
[----:B------:R-:W-:Y:S01]  /*6720*/  ISETP.NE.AND P0, PT, R2, 0x1, PT ;  /* 0x000000010200780c */ /* 0x000fe20003f05270 */
[----:B------:R-:W-:Y:S01]  /*6730*/  IMAD.MOV R14, RZ, RZ, -R14 ;  /* 0x000000ffff0e7224 */ /* 0x000fe200078e0a0e */
[----:B------:R-:W-:Y:S02]  /*6740*/  SHF.R.U64 R0, R4, R24, R5 ;  /* 0x0000001804007219 */ /* 0x000fe40000001205 */
[----:B------:R-:W-:Y:S02]  /*6750*/  LOP3.LUT R3, R13, R96, RZ, 0xc0, !PT ;  /* 0x000000600d037212 */ /* 0x000fe400078ec0ff */
[----:B------:R-:W-:Y:S01]  /*6760*/  LOP3.LUT R10, R10, R95, RZ, 0xc0, !PT ;  /* 0x0000005f0a0a7212 */ /* 0x000fe200078ec0ff */
[----:B------:R-:W-:Y:S02]  /*6770*/  IMAD.MOV R4, RZ, RZ, -R0 ;  /* 0x000000ffff047224 */ /* 0x000fe400078e0a00 */
[----:B------:R-:W-:Y:S02]  /*6780*/  IMAD R0, R90, R0, R3 ;  /* 0x000000005a007224 */ /* 0x000fe400078e0203 */
[----:B----4-:R-:W-:-:S02]  /*6790*/  IMAD R3, R4, R28, R15 ;  /* 0x0000001c04037224 */ /* 0x010fc400078e020f */
[----:B------:R-:W-:Y:S02]  /*67a0*/  @P0 IMAD R25, R21, R14, R20 ;  /* 0x0000000e15190224 */ /* 0x000fe400078e0214 */
[----:B0-----:R-:W-:Y:S02]  /*67b0*/  IMAD R5, R3, R30, R10 ;  /* 0x0000001e03057224 */ /* 0x001fe400078e020a */
[----:B------:R-:W-:Y:S02]  /*67c0*/  IMAD R0, R0, R29, R25 ;  /* 0x0000001d00007224 */ /* 0x000fe400078e0219 */
[----:B------:R-:W-:-:S03]  /*67d0*/  IMAD.MOV.U32 R4, RZ, RZ, 0x1 ;  /* 0x00000001ff047424 */ /* 0x000fc600078e00ff */
[----:B------:R-:W-:Y:S02]  /*67e0*/  SEL R100, R5, R0, !P0 ;  /* 0x0000000005647207 */ /* 0x000fe40004000000 */
[----:B------:R-:W-:Y:S02]  /*67f0*/  PRMT R3, R4, 0x7610, R3 ;  /* 0x0000761004037816 */ /* 0x000fe40000000003 */
[----:B------:R-:W-:-:S07]  /*6800*/  SEL R0, R0, R5, !P0 ;  /* 0x0000000500007207 */ /* 0x000fce0004000000 */
.L_x_155:
[----:B------:R-:W-:Y:S01]  /*6810*/  LOP3.LUT P0, RZ, R3, 0xff, RZ, 0xc0, !PT ;  /* 0x000000ff03ff7812 */ /* 0x000fe2000780c0ff */
[----:B------:R-:W-:Y:S01]  /*6820*/  UIMAD.WIDE.U32 UR4, UR42, -0x33333333, URZ ;  /* 0xcccccccd2a0478a5 */ /* 0x000fe2000f8e003f */
[----:B------:R-:W-:-:S03]  /*6830*/  IMAD.MOV.U32 R101, RZ, RZ, R0 ;  /* 0x000000ffff657224 */ /* 0x000fc600078e0000 */
[----:B------:R-:W-:-:S04]  /*6840*/  USHF.R.U32.HI UR4, URZ, 0x2, UR5 ;  /* 0x000000023f047899 */ /* 0x000fc80008011605 */
[----:B------:R-:W-:-:S04]  /*6850*/  UIMAD UR42, UR4, -0x5, UR42 ;  /* 0xfffffffb042a78a4 */ /* 0x000fc8000f8e022a */
[----:B------:R-:W-:Y:S08]  /*6860*/  @P0 BRA `(.L_x_158) ;  /* 0xffffffa8005c0947 */ /* 0x000ff0000383ffff */
[----:B------:R-:W-:Y:S05]  /*6870*/  EXIT ;  /* 0x000000000000794d */ /* 0x000fea0003800000 */
.L_x_3:
        /* <DEDUP_REMOVED lines=26> */
.L_x_160:
[--C-:B------:R-:W-:Y:S01]  /*6a20*/  SHF.R.U64 R14, R12, R20, R13.reuse ;  /* 0x000000140c0e7219 */ /* 0x100fe2000000120d */
[----:B------:R-:W0:Y:S01]  /*6a30*/  LDC R24, c[0x0][0x618] ;  /* 0x00018600ff187b82 */ /* 0x000e220000000800 */
[----:B------:R-:W-:Y:S01]  /*6a40*/  I2FP.F32.U32 R8, R6 ;  /* 0x0000000600087245 */ /* 0x000fe20000201000 */
[----:B------:R-:W-:Y:S01]  /*6a50*/  ULDC UR4, c[0x0][0x150] ;  /* 0x0000540000047ab9 */ /* 0x000fe20000000800 */
[----:B------:R-:W-:Y:S02]  /*6a60*/  SHF.R.U32.HI R7, RZ, R20, R13 ;  /* 0x00000014ff077219 */ /* 0x000fe4000001160d */
[----:B------:R-:W-:Y:S01]  /*6a70*/  IADD3 R11, P0, RZ, -R14, RZ ;  /* 0x8000000eff0b7210 */ /* 0x000fe20007f1e0ff */
[----:B------:R-:W-:Y:S01]  /*6a80*/  FMUL R13, R8, UR4 ;  /* 0x00000004080d7c20 */ /* 0x000fe20008400000 */
[----:B------:R-:W-:Y:S01]  /*6a90*/  ULDC UR4, c[0x0][0x154] ;  /* 0x0000550000047ab9 */ /* 0x000fe20000000800 */
[----:B------:R-:W1:Y:S02]  /*6aa0*/  LDC.64 R26, c[0x0][0x640] ;  /* 0x00019000ff1a7b82 */ /* 0x000e640000000a00 */
[----:B------:R-:W-:-:S02]  /*6ab0*/  IMAD.X R7, RZ, RZ, ~R7, P0 ;  /* 0x000000ffff077224 */ /* 0x000fc400000e0e07 */
[----:B------:R-:W2:Y:S01]  /*6ac0*/  F2I.U32.TRUNC.NTZ R13, R13 ;  /* 0x0000000d000d7305 */ /* 0x000ea2000020f000 */
[----:B------:R-:W-:-:S03]  /*6ad0*/  IMAD.WIDE.U32 R8, R11, R22, R16 ;  /* 0x000000160b087225 */ /* 0x000fc600078e0010 */
[----:B------:R-:W3:Y:S01]  /*6ae0*/  LDC R15, c[0x0][0x144] ;  /* 0x00005100ff0f7b82 */ /* 0x000ee20000000800 */
[----:B------:R-:W-:-:S04]  /*6af0*/  IMAD R10, R7, R22, RZ ;  /* 0x00000016070a7224 */ /* 0x000fc800078e02ff */
[----:B------:R-:W-:Y:S02]  /*6b00*/  IMAD R7, R11, R23, R10 ;  /* 0x000000170b077224 */ /* 0x000fe400078e020a */
[----:B------:R-:W-:Y:S01]  /*6b10*/  IMAD.MOV.U32 R10, RZ, RZ, -0x1 ;  /* 0xffffffffff0a7424 */ /* 0x000fe200078e00ff */
[----:B------:R-:W4:Y:S01]  /*6b20*/  LDC R20, c[0x0][0x608] ;  /* 0x00018200ff147b82 */ /* 0x000f220000000800 */
[----:B------:R-:W-:Y:S01]  /*6b30*/  IMAD.IADD R7, R9, 0x1, R7 ;  /* 0x0000000109077824 */ /* 0x000fe200078e0207 */
[----:B------:R-:W-:-:S04]  /*6b40*/  I2FP.F32.U32 R9, R5 ;  /* 0x0000000500097245 */ /* 0x000fc80000201000 */
[-C--:B0-----:R-:W-:Y:S01]  /*6b50*/  SHF.R.U64 R12, R8, R24.reuse, R7 ;  /* 0x00000018080c7219 */ /* 0x081fe20000001207 */
[----:B--2---:R-:W-:Y:S01]  /*6b60*/  IMAD.MOV R8, RZ, RZ, -R13 ;  /* 0x000000ffff087224 */ /* 0x004fe200078e0a0d */
[----:B------:R-:W0:Y:S01]  /*6b70*/  LDC R11, c[0x0][0x658] ;  /* 0x00019600ff0b7b82 */ /* 0x000e220000000800 */
[----:B-1----:R-:W-:Y:S01]  /*6b80*/  ISETP.NE.U32.AND P0, PT, R26, RZ, PT ;  /* 0x000000ff1a00720c */ /* 0x002fe20003f05070 */
[----:B------:R-:W-:Y:S01]  /*6b90*/  FMUL R9, R9, UR4 ;  /* 0x0000000409097c20 */ /* 0x000fe20008400000 */
[----:B------:R-:W-:Y:S02]  /*6ba0*/  SHF.R.U32.HI R7, RZ, R24, R7 ;  /* 0x00000018ff077219 */ /* 0x000fe40000011607 */
[----:B------:R-:W-:-:S03]  /*6bb0*/  ISETP.NE.AND.EX P0, PT, R27, RZ, PT, P0 ;  /* 0x000000ff1b00720c */ /* 0x000fc60003f05300 */
[----:B------:R-:W1:Y:S01]  /*6bc0*/  LDC R22, c[0x0][0x148] ;  /* 0x00005200ff167b82 */ /* 0x000e620000000800 */
[----:B---3--:R-:W-:Y:S02]  /*6bd0*/  IMAD R23, R15, R8, R6 ;  /* 0x000000080f177224 */ /* 0x008fe400078e0206 */
[----:B------:R-:W-:-:S05]  /*6be0*/  IMAD.MOV.U32 R8, RZ, RZ, 0x1 ;  /* 0x00000001ff087424 */ /* 0x000fca00078e00ff */
[----:B------:R-:W2:Y:S01]  /*6bf0*/  LDC R21, c[0x0][0x600] ;  /* 0x00018000ff157b82 */ /* 0x000ea20000000800 */
[-CC-:B----4-:R-:W-:Y:S02]  /*6c00*/  SHF.R.U64 R15, R12, R20.reuse, R7.reuse ;  /* 0x000000140c0f7219 */ /* 0x190fe40000001207 */
[----:B------:R-:W-:Y:S02]  /*6c10*/  SHF.R.U32.HI R6, RZ, R20, R7 ;  /* 0x00000014ff067219 */ /* 0x000fe40000011607 */
[----:B------:R3:W4:Y:S03]  /*6c20*/  F2I.U32.TRUNC.NTZ R20, R9 ;  /* 0x0000000900147305 */ /* 0x000726000020f000 */
[----:B------:R-:W1:Y:S01]  /*6c30*/  LDC R25, c[0x0][0x648] ;  /* 0x00019200ff197b82 */ /* 0x000e620000000800 */
[-C--:B0-----:R-:W-:Y:S02]  /*6c40*/  SHF.R.U64 R19, R15, R11.reuse, R6 ;  /* 0x0000000b0f137219 */ /* 0x081fe40000001206 */
[----:B------:R-:W-:-:S02]  /*6c50*/  SHF.L.U32 R10, R10, R11, RZ ;  /* 0x0000000b0a0a7219 */ /* 0x000fc400000006ff */
[-C--:B------:R-:W-:Y:S01]  /*6c60*/  SHF.R.U32.HI R7, RZ, R11.reuse, R6 ;  /* 0x0000000bff077219 */ /* 0x080fe20000011606 */
[----:B------:R-:W-:Y:S01]  /*6c70*/  IMAD.MOV.U32 R6, RZ, RZ, R19 ;  /* 0x000000ffff067224 */ /* 0x000fe200078e0013 */
[----:B------:R-:W-:Y:S01]  /*6c80*/  SHF.L.U32 R24, R8, R11, RZ ;  /* 0x0000000b08187219 */ /* 0x000fe200000006ff */
[----:B------:R-:W0:Y:S01]  /*6c90*/  LDC R28, c[0x0][0x638] ;  /* 0x00018e00ff1c7b82 */ /* 0x000e220000000800 */
[----:B------:R-:W-:-:S07]  /*6ca0*/  LOP3.LUT R30, RZ, R10, RZ, 0x33, !PT ;  /* 0x0000000aff1e7212 */ /* 0x000fce00078e33ff */
[----:B------:R-:W0:Y:S01]  /*6cb0*/  LDC R29, c[0x0][0x610] ;  /* 0x00018400ff1d7b82 */ /* 0x000e220000000800 */
[----:B---34-:R-:W-:Y:S05]  /*6cc0*/  @!P0 BRA `(.L_x_161) ;  /* 0x0000000000288947 */ /* 0x018fea0003800000 */
[----:B------:R-:W3:Y:S02]  /*6cd0*/  LDC R6, c[0x0][0x64c] ;  /* 0x00019300ff067b82 */ /* 0x000ee40000000800 */
[----:B---3--:R-:W-:-:S05]  /*6ce0*/  IADD3 R11, P0, R19, R6, RZ ;  /* 0x00000006130b7210 */ /* 0x008fca0007f1e0ff */
        /* <DEDUP_REMOVED lines=8> */
.L_x_161:
[----:B------:R-:W-:Y:S01]  /*6d70*/  ISETP.NE.AND P0, PT, R2, 0x1, PT ;  /* 0x000000010200780c */ /* 0x000fe20003f05270 */
[----:B--2---:R-:W-:Y:S01]  /*6d80*/  VIADD R9, R21, 0xffffffff ;  /* 0xffffffff15097836 */ /* 0x004fe20000000000 */
[----:B-1----:R-:W-:Y:S01]  /*6d90*/  SHF.R.U64 R7, R6, R25, R7 ;  /* 0x0000001906077219 */ /* 0x002fe20000001207 */
[----:B------:R-:W-:Y:S01]  /*6da0*/  IMAD.MOV R20, RZ, RZ, -R20 ;  /* 0x000000ffff147224 */ /* 0x000fe200078e0a14 */
[----:B------:R-:W-:Y:S02]  /*6db0*/  LOP3.LUT R6, R15, R30, RZ, 0xc0, !PT ;  /* 0x0000001e0f067212 */ /* 0x000fe400078ec0ff */
[----:B------:R-:W-:Y:S01]  /*6dc0*/  LOP3.LUT R12, R12, R9, RZ, 0xc0, !PT ;  /* 0x000000090c0c7212 */ /* 0x000fe200078ec0ff */
[----:B------:R-:W-:Y:S02]  /*6dd0*/  IMAD.MOV R8, RZ, RZ, -R7 ;  /* 0x000000ffff087224 */ /* 0x000fe400078e0a07 */
[----:B------:R-:W-:Y:S02]  /*6de0*/  IMAD R6, R24, R7, R6 ;  /* 0x0000000718067224 */ /* 0x000fe400078e0206 */
[----:B------:R-:W-:-:S02]  /*6df0*/  IMAD.MOV.U32 R9, RZ, RZ, 0x1 ;  /* 0x00000001ff097424 */ /* 0x000fc400078e00ff */
[----:B------:R-:W-:Y:S02]  /*6e00*/  @P0 IMAD R23, R22, R20, R5 ;  /* 0x0000001416170224 */ /* 0x000fe400078e0205 */
[----:B0-----:R-:W-:Y:S02]  /*6e10*/  IMAD R5, R8, R28, R19 ;  /* 0x0000001c08057224 */ /* 0x001fe400078e0213 */
[----:B------:R-:W-:Y:S02]  /*6e20*/  IMAD R19, R6, R29, R23 ;  /* 0x0000001d06137224 */ /* 0x000fe400078e0217 */
[----:B------:R-:W-:Y:S02]  /*6e30*/  IMAD R6, R5, R21, R12 ;  /* 0x0000001505067224 */ /* 0x000fe400078e020c */
[----:B------:R-:W-:-:S03]  /*6e40*/  IMAD.MOV.U32 R8, RZ, RZ, R14 ;  /* 0x000000ffff087224 */ /* 0x000fc600078e000e */
[----:B------:R-:W-:Y:S02]  /*6e50*/  SEL R20, R6, R19, !P0 ;  /* 0x0000001306147207 */ /* 0x000fe40004000000 */
[----:B------:R-:W-:-:S07]  /*6e60*/  SEL R19, R19, R6, !P0 ;  /* 0x0000000613137207 */ /* 0x000fce0004000000 */
.L_x_159:
[----:B------:R-:W-:-:S08]  /*6e70*/  NOP ;  /* 0x0000000000007918 */ /* 0x000fd00000000000 */
[----:B------:R-:W0:-:S00]  /*6e80*/  USETMAXREG.DEALLOC.CTAPOOL 0x28 ;  /* 0x00000028000079c8 */ /* 0x000e0000080e0500 */
[----:B0-----:R-:W-:-:S13]  /*6e90*/  ISETP.NE.AND P0, PT, R0, RZ, PT ;  /* 0x000000ff0000720c */ /* 0x001fda0003f05270 */
[----:B------:R-:W-:Y:S05]  /*6ea0*/  @P0 EXIT ;  /* 0x000000000000094d */ /* 0x000fea0003800000 */
[----:B------:R-:W-:Y:S01]  /*6eb0*/  LOP3.LUT P0, RZ, R9, 0xff, RZ, 0xc0, !PT ;  /* 0x000000ff09ff7812 */ /* 0x000fe2000780c0ff */
[----:B------:R-:W-:Y:S02]  /*6ec0*/  IMAD.MOV.U32 R0, RZ, RZ, 0x1 ;  /* 0x00000001ff007424 */ /* 0x000fe400078e00ff */
[----:B------:R-:W-:-:S10]  /*6ed0*/  IMAD.MOV.U32 R12, RZ, RZ, RZ ;  /* 0x000000ffff0c7224 */ /* 0x000fd400078e00ff */
[----:B------:R-:W-:Y:S05]  /*6ee0*/  @!P0 BRA `(.L_x_162) ;  /* 0x0000000c003c8947 */ /* 0x000fea0003800000 */
[----:B------:R-:W0:Y:S01]  /*6ef0*/  LDC R0, c[0x0][0x28c] ;  /* 0x0000a300ff007b82 */ /* 0x000e220000000800 */
[----:B------:R-:W-:Y:S01]  /*6f00*/  LOP3.LUT P0, RZ, R3, 0x1f, RZ, 0xc0, !PT ;  /* 0x0000001f03ff7812 */ /* 0x000fe2000780c0ff */
[----:B------:R-:W-:Y:S01]  /*6f10*/  ULDC UR5, c[0x0][0x658] ;  /* 0x0001960000057ab9 */ /* 0x000fe20000000800 */
[----:B------:R-:W-:Y:S01]  /*6f20*/  UMOV UR6, 0xffffffff ;  /* 0xffffffff00067882 */ /* 0x000fe20000000000 */
[----:B------:R-:W-:Y:S01]  /*6f30*/  BSSY B0, `(.L_x_162) ;  /* 0x00000ca000007945 */ /* 0x000fe20003800000 */
[----:B------:R-:W-:Y:S01]  /*6f40*/  USHF.L.U32 UR6, UR6, UR5, URZ ;  /* 0x0000000506067299 */ /* 0x000fe2000800063f */
[C---:B------:R-:W-:Y:S01]  /*6f50*/  ISETP.NE.AND P2, PT, R4.reuse, RZ, PT ;  /* 0x000000ff0400720c */ /* 0x040fe20003f45270 */
[----:B------:R-:W-:Y:S01]  /*6f60*/  UMOV UR7, 0x1 ;  /* 0x0000000100077882 */ /* 0x000fe20000000000 */
[----:B------:R-:W-:Y:S01]  /*6f70*/  ISETP.NE.OR P0, PT, R4, RZ, !P0 ;  /* 0x000000ff0400720c */ /* 0x000fe20004705670 */
[----:B------:R-:W-:Y:S01]  /*6f80*/  IMAD.MOV.U32 R13, RZ, RZ, 0x1 ;  /* 0x00000001ff0d7424 */ /* 0x000fe200078e00ff */
[----:B------:R-:W-:Y:S01]  /*6f90*/  LOP3.LUT R11, R18, 0x2, RZ, 0xfc, !PT ;  /* 0x00000002120b7812 */ /* 0x000fe200078efcff */
[----:B------:R-:W-:Y:S01]  /*6fa0*/  IMAD.MOV.U32 R12, RZ, RZ, RZ ;  /* 0x000000ffff0c7224 */ /* 0x000fe200078e00ff */
[----:B------:R-:W-:Y:S01]  /*6fb0*/  ULDC UR4, c[0x0][0x600] ;  /* 0x0001800000047ab9 */ /* 0x000fe20000000800 */
[----:B------:R-:W-:-:S02]  /*6fc0*/  USHF.L.U32 UR13, UR7, UR5, URZ ;  /* 0x00000005070d7299 */ /* 0x000fc4000800063f */
[----:B------:R-:W-:Y:S02]  /*6fd0*/  UIADD3 UR4, UR4, -0x1, URZ ;  /* 0xffffffff04047890 */ /* 0x000fe4000fffe03f */
[----:B------:R-:W-:Y:S01]  /*6fe0*/  ULOP3.LUT UR5, URZ, UR6, URZ, 0x33, !UPT ;  /* 0x000000063f057292 */ /* 0x000fe2000f8e333f */
[----:B------:R-:W-:Y:S01]  /*6ff0*/  ULDC.64 UR22, c[0x0][0x198] ;  /* 0x0000660000167ab9 */ /* 0x000fe20000000a00 */
[----:B0-----:R-:W-:-:S05]  /*7000*/  VIADD R0, R0, 0x3f ;  /* 0x0000003f00007836 */ /* 0x001fca0000000000 */
[----:B------:R-:W-:-:S04]  /*7010*/  SHF.R.S32.HI R3, RZ, 0x1f, R0 ;  /* 0x0000001fff037819 */ /* 0x000fc80000011400 */
[----:B------:R-:W-:Y:S01]  /*7020*/  LEA.HI R3, R3, R0, RZ, 0x6 ;  /* 0x0000000003037211 */ /* 0x000fe200078f30ff */
[----:B------:R-:W-:-:S03]  /*7030*/  IMAD.MOV.U32 R0, RZ, RZ, 0x1 ;  /* 0x00000001ff007424 */ /* 0x000fc600078e00ff */
[----:B------:R-:W-:-:S05]  /*7040*/  SHF.R.S32.HI R3, RZ, 0x6, R3 ;  /* 0x00000006ff037819 */ /* 0x000fca0000011403 */
[----:B------:R-:W-:-:S07]  /*7050*/  VIADD R10, R3, 0x1 ;  /* 0x00000001030a7836 */ /* 0x000fce0000000000 */
.L_x_174:
[----:B------:R-:W-:-:S03]  /*7060*/  UMOV UR6, 0xffffffff ;  /* 0xffffffff00067882 */ /* 0x000fc60000000000 */
[----:B------:R-:W-:Y:S05]  /*7070*/  BRA.DIV UR6, `(.L_x_163) ;  /* 0x0000000e06e87947 */ /* 0x000fea000b800000 */
[----:B------:R-:W-:-:S13]  /*7080*/  ELECT P6, URZ, PT ;  /* 0x00000000003f782f */ /* 0x000fda00038c0000 */
.L_x_186:
[----:B------:R-:W0:Y:S01]  /*7090*/  LDC R4, c[0x0][0x28c] ;  /* 0x0000a300ff047b82 */ /* 0x000e220000000800 */
[----:B------:R-:W-:Y:S01]  /*70a0*/  BSSY B1, `(.L_x_164) ;  /* 0x0000041000017945 */ /* 0x000fe20003800000 */
[----:B0-----:R-:W-:-:S13]  /*70b0*/  ISETP.LT.OR P6, PT, R4, 0x1, !P6 ;  /* 0x000000010400780c */ /* 0x001fda00077c1670 */
[----:B------:R-:W-:Y:S05]  /*70c0*/  @P6 BRA `(.L_x_165) ;  /* 0x0000000000f86947 */ /* 0x000fea0003800000 */
[----:B------:R-:W-:Y:S02]  /*70d0*/  IMAD.SHL.U32 R19, R19, 0x80, RZ ;  /* 0x0000008013137824 */ /* 0x000fe400078e00ff */
[----:B------:R-:W-:Y:S02]  /*70e0*/  IMAD.SHL.U32 R20, R20, 0x80, RZ ;  /* 0x0000008014147824 */ /* 0x000fe400078e00ff */
[----:B------:R-:W-:Y:S02]  /*70f0*/  IMAD.MOV.U32 R21, RZ, RZ, RZ ;  /* 0x000000ffff157224 */ /* 0x000fe400078e00ff */
[----:B------:R-:W-:Y:S02]  /*7100*/  IMAD.MOV.U32 R4, RZ, RZ, R10 ;  /* 0x000000ffff047224 */ /* 0x000fe400078e000a */
[----:B------:R-:W-:Y:S02]  /*7110*/  IMAD.MOV.U32 R5, RZ, RZ, R0 ;  /* 0x000000ffff057224 */ /* 0x000fe400078e0000 */
[----:B------:R-:W-:-:S07]  /*7120*/  IMAD.MOV.U32 R6, RZ, RZ, R12 ;  /* 0x000000ffff067224 */ /* 0x000fce00078e000c */
.L_x_169:
[----:B------:R-:W0:Y:S01]  /*7130*/  S2R R14, SR_CgaCtaId ;  /* 0x00000000000e7919 */ /* 0x000e220000008800 */
[----:B------:R-:W-:Y:S01]  /*7140*/  MOV R7, 0x400 ;  /* 0x0000040000077802 */ /* 0x000fe20000000f00 */
[----:B------:R-:W1:Y:S03]  /*7150*/  @!P2 LDC R9, c[0x0][0x500] ;  /* 0x00014000ff09ab82 */ /* 0x000e660000000800 */
[----:B0-----:R-:W-:Y:S02]  /*7160*/  LEA R15, R14, R7, 0x18 ;  /* 0x000000070e0f7211 */ /* 0x001fe400078ec0ff */
[----:B------:R-:W-:-:S03]  /*7170*/  SHF.L.U32 R7, R5, 0x1f, RZ ;  /* 0x0000001f05077819 */ /* 0x000fc600000006ff */
[----:B------:R-:W-:-:S04]  /*7180*/  IMAD R14, R6, 0x8, R15 ;  /* 0x00000008060e7824 */ /* 0x000fc800078e020f */
[----:B------:R-:W0:Y:S02]  /*7190*/  SYNCS.PHASECHK.TRANS64.TRYWAIT P1, [R14+URZ+0x28], R7 ;  /* 0x000028070e0075a7 */ /* 0x000e24000802017f */
[----:B01----:R-:W-:Y:S05]  /*71a0*/  @!P1 BRA `(.L_x_166) ;  /* 0x0000000c00bc9947 */ /* 0x003fea0003800000 */
.L_x_187:
[----:B0-----:R-:W-:Y:S01]  /*71b0*/  PRMT R7, R11, 0x9910, RZ ;  /* 0x000099100b077816 */ /* 0x001fe200000000ff */
[----:B------:R0:W-:Y:S03]  /*71c0*/  @!P2 SYNCS.ARRIVE.TRANS64 RZ, [R14+URZ], R9 ;  /* 0x000000090effa9a7 */ /* 0x0001e6000800003f */
[----:B------:R-:W-:-:S13]  /*71d0*/  ISETP.NE.AND P1, PT, R7, 0x2, PT ;  /* 0x000000020700780c */ /* 0x000fda0003f25270 */
[----:B0-----:R-:W-:Y:S05]  /*71e0*/  @P1 BRA `(.L_x_167) ;  /* 0x0000000000041947 */ /* 0x001fea0003800000 */
[----:B------:R-:W-:Y:S01]  /*71f0*/  BPT.TRAP 0x1 ;  /* 0x000000040000795c */ /* 0x000fe20000300000 */
.L_x_167:
[----:B------:R-:W-:Y:S05]  /*7200*/  @P0 BRA `(.L_x_168) ;  /* 0x0000000000040947 */ /* 0x000fea0003800000 */
[----:B------:R-:W-:Y:S01]  /*7210*/  BPT.TRAP 0x1 ;  /* 0x000000040000795c */ /* 0x000fe20000300000 */
.L_x_168:
[----:B------:R-:W-:Y:S01]  /*7220*/  IMAD R15, R6, 0x8000, R15 ;  /* 0x00008000060f7824 */ /* 0x000fe200078e020f */
[----:B------:R-:W-:Y:S01]  /*7230*/  R2UR UR34, R21 ;  /* 0x00000000152272ca */ /* 0x000fe200000e0000 */
[----:B------:R-:W-:Y:S01]  /*7240*/  VIADD R4, R4, 0xffffffff ;  /* 0xffffffff04047836 */ /* 0x000fe20000000000 */
[----:B------:R-:W-:Y:S01]  /*7250*/  R2UR UR33, R14 ;  /* 0x000000000e2172ca */ /* 0x000fe200000e0000 */
[----:B------:R-:W-:Y:S01]  /*7260*/  UIADD3 UR6, UP0, UR22, 0xf0, URZ ;  /* 0x000000f016067890 */ /* 0x000fe2000ff1e03f */
[----:B------:R-:W-:Y:S01]  /*7270*/  R2UR UR8, R15 ;  /* 0x000000000f0872ca */ /* 0x000fe200000e0000 */
[----:B------:R-:W-:Y:S01]  /*7280*/  UIADD3 UR30, UP1, UR22, 0x1f0, URZ ;  /* 0x000001f0161e7890 */ /* 0x000fe2000ff3e03f */
[----:B------:R-:W-:Y:S01]  /*7290*/  R2UR UR35, R19 ;  /* 0x00000000132372ca */ /* 0x000fe200000e0000 */
[----:B------:R-:W-:Y:S01]  /*72a0*/  UIADD3.X UR7, URZ, UR23, URZ, UP0, !UPT ;  /* 0x000000173f077290 */ /* 0x000fe200087fe43f */
[----:B------:R-:W-:Y:S01]  /*72b0*/  R2UR UR36, R8 ;  /* 0x00000000082472ca */ /* 0x000fe200000e0000 */
[----:B------:R-:W-:Y:S01]  /*72c0*/  UIADD3.X UR31, URZ, UR23, URZ, UP1, !UPT ;  /* 0x000000173f1f7290 */ /* 0x000fe20008ffe43f */
[----:B------:R-:W-:Y:S01]  /*72d0*/  R2UR UR19, R20 ;  /* 0x00000000141372ca */ /* 0x000fe200000e0000 */
[----:B------:R-:W-:Y:S01]  /*72e0*/  VIADD R6, R6, 0x1 ;  /* 0x0000000106067836 */ /* 0x000fe20000000000 */
[----:B------:R-:W-:Y:S01]  /*72f0*/  ISETP.GT.AND P3, PT, R4, 0x1, PT ;  /* 0x000000010400780c */ /* 0x000fe20003f64270 */
[----:B------:R-:W-:Y:S01]  /*7300*/  UIADD3 UR26, UR34, 0x20, URZ ;  /* 0x00000020221a7890 */ /* 0x000fe2000fffe03f */
[----:B------:R-:W-:Y:S01]  /*7310*/  VIADD R21, R21, 0x40 ;  /* 0x0000004015157836 */ /* 0x000fe20000000000 */
[----:B------:R-:W-:Y:S01]  /*7320*/  UMOV UR14, 0x0 ;  /* 0x00000000000e7882 */ /* 0x000fe20000000000 */
[----:B------:R-:W-:Y:S01]  /*7330*/  UMOV UR15, 0x10000000 ;  /* 0x10000000000f7882 */ /* 0x000fe20000000000 */
[----:B------:R-:W-:Y:S01]  /*7340*/  UIADD3 UR32, UR8, 0x100, URZ ;  /* 0x0000010008207890 */ /* 0x000fe2000fffe03f */
[----:B------:R-:W-:Y:S01]  /*7350*/  ISETP.NE.AND P1, PT, R6, 0x5, PT ;  /* 0x000000050600780c */ /* 0x000fe20003f25270 */
[----:B------:R-:W-:-:S02]  /*7360*/  UIADD3 UR24, UR8, 0x4100, URZ ;  /* 0x0000410008187890 */ /* 0x000fc4000fffe03f */
[----:B------:R-:W-:Y:S01]  /*7370*/  UIADD3 UR16, UR8, 0x28100, URZ ;  /* 0x0002810008107890 */ /* 0x000fe2000fffe03f */
[----:B------:R-:W-:Y:S01]  /*7380*/  SEL R14, RZ, 0x1, P1 ;  /* 0x00000001ff0e7807 */ /* 0x000fe20000800000 */
[----:B------:R-:W-:Y:S01]  /*7390*/  UIADD3 UR8, UR8, 0x2c100, URZ ;  /* 0x0002c10008087890 */ /* 0x000fe2000fffe03f */
[----:B------:R-:W-:Y:S01]  /*73a0*/  SEL R6, R6, RZ, P1 ;  /* 0x000000ff06067207 */ /* 0x000fe20000800000 */
[----:B------:R-:W-:Y:S01]  /*73b0*/  UMOV UR25, UR33 ;  /* 0x0000002100197c82 */ /* 0x000fe20008000000 */
[----:B------:R-:W-:Y:S01]  /*73c0*/  UMOV UR27, UR35 ;  /* 0x00000023001b7c82 */ /* 0x000fe20008000000 */
[----:B------:R-:W-:Y:S01]  /*73d0*/  UMOV UR28, UR36 ;  /* 0x00000024001c7c82 */ /* 0x000fe20008000000 */
[----:B------:R-:W-:Y:S01]  /*73e0*/  UMOV UR17, UR33 ;  /* 0x0000002100117c82 */ /* 0x000fe20008000000 */
[----:B------:R-:W-:Y:S01]  /*73f0*/  UMOV UR18, UR34 ;  /* 0x0000002200127c82 */ /* 0x000fe20008000000 */
[----:B------:R-:W-:Y:S01]  /*7400*/  UMOV UR20, UR36 ;  /* 0x0000002400147c82 */ /* 0x000fe20008000000 */
[----:B------:R0:W-:Y:S01]  /*7410*/  UTMALDG.3D [UR32], [UR6], desc[UR14] ;  /* 0x00000e20060075b4 */ /* 0x0001e20008011000 */
[----:B------:R-:W-:Y:S01]  /*7420*/  UMOV UR9, UR33 ;  /* 0x0000002100097c82 */ /* 0x000fe20008000000 */
[----:B------:R-:W-:Y:S01]  /*7430*/  UMOV UR11, UR19 ;  /* 0x00000013000b7c82 */ /* 0x000fe20008000000 */
[----:B------:R-:W-:Y:S01]  /*7440*/  UMOV UR12, UR36 ;  /* 0x00000024000c7c82 */ /* 0x000fe20008000000 */
[----:B------:R-:W-:Y:S01]  /*7450*/  UMOV UR10, UR26 ;  /* 0x0000001a000a7c82 */ /* 0x000fe20008000000 */
[----:B------:R-:W-:Y:S01]  /*7460*/  LOP3.LUT R5, R5, R14, RZ, 0x3c, !PT ;  /* 0x0000000e05057212 */ /* 0x000fe200078e3cff */
[----:B------:R0:W-:Y:S01]  /*7470*/  UTMALDG.3D [UR24], [UR6], desc[UR14] ;  /* 0x00000e18060075b4 */ /* 0x0001e20008011000 */
[----:B------:R0:W-:Y:S01]  /*7480*/  UTMALDG.3D [UR16], [UR30], desc[UR14] ;  /* 0x00000e101e0075b4 */ /* 0x0001e20008011000 */
[----:B------:R0:W-:Y:S02]  /*7490*/  UTMALDG.3D [UR8], [UR30], desc[UR14] ;  /* 0x00000e081e0075b4 */ /* 0x0001e40008011000 */
[----:B0-----:R-:W-:Y:S05]  /*74a0*/  @P3 BRA `(.L_x_169) ;  /* 0xfffffffc00203947 */ /* 0x001fea000383ffff */
.L_x_165:
[----:B------:R-:W-:Y:S05]  /*74b0*/  BSYNC B1 ;  /* 0x0000000000017941 */ /* 0x000fea0003800000 */
.L_x_164:
[----:B------:R-:W-:Y:S01]  /*74c0*/  LOP3.LUT P3, RZ, R13, 0xff, RZ, 0xc0, !PT ;  /* 0x000000ff0dff7812 */ /* 0x000fe2000786c0ff */
[----:B------:R-:W-:Y:S01]  /*74d0*/  IMAD.IADD R12, R3, 0x1, R12 ;  /* 0x00000001030c7824 */ /* 0x000fe200078e020c */
[----:B------:R-:W-:Y:S01]  /*74e0*/  IADD3 R16, P4, R16, UR38, RZ ;  /* 0x0000002610107c10 */ /* 0x000fe2000ff9e0ff */
[----:B------:R-:W-:Y:S01]  /*74f0*/  ULDC.64 UR6, c[0x0][0x650] ;  /* 0x0001940000067ab9 */ /* 0x000fe20000000a00 */
[----:B------:R-:W-:Y:S01]  /*7500*/  BSSY B1, `(.L_x_170) ;  /* 0x000006a000017945 */ /* 0x000fe20003800000 */
[----:B------:R-:W-:Y:S01]  /*7510*/  IMAD.MOV.U32 R19, RZ, RZ, -0x1 ;  /* 0xffffffffff137424 */ /* 0x000fe200078e00ff */
[----:B------:R-:W-:Y:S01]  /*7520*/  ISETP.GT.U32.AND P1, PT, R12, 0x4, PT ;  /* 0x000000040c00780c */ /* 0x000fe20003f24070 */
[----:B------:R-:W-:Y:S01]  /*7530*/  IMAD.MOV.U32 R20, RZ, RZ, -0x1 ;  /* 0xffffffffff147424 */ /* 0x000fe200078e00ff */
[----:B------:R-:W-:Y:S01]  /*7540*/  IADD3.X R17, R17, UR41, RZ, P4, !PT ;  /* 0x0000002911117c10 */ /* 0x000fe2000a7fe4ff */
[----:B------:R-:W-:Y:S01]  /*7550*/  IMAD.MOV.U32 R8, RZ, RZ, -0x1 ;  /* 0xffffffffff087424 */ /* 0x000fe200078e00ff */
[----:B------:R-:W-:-:S02]  /*7560*/  ISETP.LT.U32.AND P1, PT, R3, 0x5, P1 ;  /* 0x000000050300780c */ /* 0x000fc40000f21070 */
[----:B------:R-:W-:Y:S01]  /*7570*/  PRMT R13, RZ, 0x7610, R13 ;  /* 0x00007610ff0d7816 */ /* 0x000fe2000000000d */
[----:B------:R-:W0:Y:S01]  /*7580*/  @P3 S2R R5, SR_CgaCtaId ;  /* 0x0000000000053919 */ /* 0x000e220000008800 */
[----:B------:R-:W-:-:S04]  /*7590*/  @P3 MOV R4, 0x400 ;  /* 0x0000040000043802 */ /* 0x000fc80000000f00 */
[----:B0-----:R-:W-:Y:S01]  /*75a0*/  @P3 LEA R6, R5, R4, 0x18 ;  /* 0x0000000405063211 */ /* 0x001fe200078ec0ff */
[----:B------:R-:W-:-:S03]  /*75b0*/  IMAD.WIDE.U32 R4, R12, -0x33333333, RZ ;  /* 0xcccccccd0c047825 */ /* 0x000fc600078e00ff */
[----:B------:R0:W-:Y:S01]  /*75c0*/  @P3 SYNCS.ARRIVE.TRANS64.A1T0 RZ, [R6+URZ+0x68], RZ ;  /* 0x000068ff06ff39a7 */ /* 0x0001e2000810003f */
[----:B------:R-:W-:Y:S02]  /*75d0*/  ISETP.GE.U32.AND P3, PT, R3, 0x5, PT ;  /* 0x000000050300780c */ /* 0x000fe40003f66070 */
[----:B------:R-:W-:Y:S02]  /*75e0*/  SHF.R.U32.HI R7, RZ, 0x2, R5 ;  /* 0x00000002ff077819 */ /* 0x000fe40000011605 */
[----:B------:R-:W-:Y:S02]  /*75f0*/  SEL R5, RZ, 0x1, !P1 ;  /* 0x00000001ff057807 */ /* 0x000fe40004800000 */
[----:B------:R-:W-:Y:S01]  /*7600*/  ISETP.GE.U32.AND P1, PT, R16, UR6, PT ;  /* 0x0000000610007c0c */ /* 0x000fe2000bf26070 */
[----:B------:R-:W-:Y:S01]  /*7610*/  IMAD R12, R7, -0x5, R12 ;  /* 0xfffffffb070c7824 */ /* 0x000fe200078e020c */
[----:B------:R-:W-:Y:S02]  /*7620*/  LOP3.LUT R0, R0, R5, RZ, 0x3c, !PT ;  /* 0x0000000500007212 */ /* 0x000fe400078e3cff */
[----:B------:R-:W-:-:S02]  /*7630*/  ISETP.GE.U32.AND.EX P1, PT, R17, UR7, PT, P1 ;  /* 0x0000000711007c0c */ /* 0x000fc4000bf26110 */
[----:B------:R-:W-:Y:S02]  /*7640*/  PRMT R4, RZ, 0x7610, R4 ;  /* 0x00007610ff047816 */ /* 0x000fe40000000004 */
[----:B------:R-:W-:-:S09]  /*7650*/  @P3 LOP3.LUT R0, R0, 0x1, R7, 0x78, !PT ;  /* 0x0000000100003812 */ /* 0x000fd200078e7807 */
[----:B0-----:R-:W-:Y:S05]  /*7660*/  @P1 BRA `(.L_x_171) ;  /* 0x00000004004c1947 */ /* 0x001fea0003800000 */
[----:B------:R-:W-:Y:S01]  /*7670*/  ULDC.64 UR6, c[0x0][0x628] ;  /* 0x00018a0000067ab9 */ /* 0x000fe20000000a00 */
[----:B------:R-:W0:Y:S01]  /*7680*/  S2R R15, SR_CTAID.X ;  /* 0x00000000000f7919 */ /* 0x000e220000002500 */
[----:B------:R-:W-:Y:S01]  /*7690*/  ISETP.NE.U32.AND P1, PT, RZ, UR6, PT ;  /* 0x00000006ff007c0c */ /* 0x000fe2000bf25070 */
[----:B------:R-:W-:Y:S01]  /*76a0*/  ULDC UR9, c[0x0][0x630] ;  /* 0x00018c0000097ab9 */ /* 0x000fe20000000800 */
[----:B------:R-:W-:Y:S01]  /*76b0*/  IMAD.MOV.U32 R4, RZ, RZ, R16 ;  /* 0x000000ffff047224 */ /* 0x000fe200078e0010 */
[----:B------:R-:W1:Y:S01]  /*76c0*/  S2R R14, SR_CTAID.Y ;  /* 0x00000000000e7919 */ /* 0x000e620000002600 */
[----:B------:R-:W-:Y:S01]  /*76d0*/  ISETP.NE.AND.EX P1, PT, RZ, UR7, PT, P1 ;  /* 0x00000007ff007c0c */ /* 0x000fe2000bf25310 */
[----:B------:R-:W-:-:S12]  /*76e0*/  IMAD.MOV.U32 R5, RZ, RZ, R17 ;  /* 0x000000ffff057224 */ /* 0x000fd800078e0011 */
[----:B------:R-:W-:Y:S05]  /*76f0*/  @!P1 BRA `(.L_x_172) ;  /* 0x0000000000289947 */ /* 0x000fea0003800000 */
[----:B------:R-:W-:Y:S02]  /*7700*/  ULDC UR8, c[0x0][0x634] ;  /* 0x00018d0000087ab9 */ /* 0x000fe40000000800 */
[----:B------:R-:W-:-:S05]  /*7710*/  IADD3 R9, P1, R16, UR8, RZ ;  /* 0x0000000810097c10 */ /* 0x000fca000ff3e0ff */
[----:B------:R-:W-:-:S04]  /*7720*/  IMAD.X R19, RZ, RZ, R17, P1 ;  /* 0x000000ffff137224 */ /* 0x000fc800008e0611 */
[----:B------:R-:W-:-:S04]  /*7730*/  IMAD.WIDE.U32 R6, R19, UR6, RZ ;  /* 0x0000000613067c25 */ /* 0x000fc8000f8e00ff */
[----:B------:R-:W-:-:S04]  /*7740*/  IMAD.WIDE.U32 R6, P1, R9, UR7, R6 ;  /* 0x0000000709067c25 */ /* 0x000fc8000f820006 */
[----:B------:R-:W-:-:S04]  /*7750*/  IMAD.WIDE.U32 R8, R9, UR6, RZ ;  /* 0x0000000609087c25 */ /* 0x000fc8000f8e00ff */
[----:B------:R-:W-:Y:S01]  /*7760*/  IMAD.X R5, RZ, RZ, RZ, P1 ;  /* 0x000000ffff057224 */ /* 0x000fe200008e06ff */
[----:B------:R-:W-:Y:S01]  /*7770*/  IADD3 RZ, P1, R9, R6, RZ ;  /* 0x0000000609ff7210 */ /* 0x000fe20007f3e0ff */
[----:B------:R-:W-:-:S04]  /*7780*/  IMAD.MOV.U32 R4, RZ, RZ, R7 ;  /* 0x000000ffff047224 */ /* 0x000fc800078e0007 */
[----:B------:R-:W-:-:S08]  /*7790*/  IMAD.WIDE.U32.X R4, R19, UR7, R4, P1 ;  /* 0x0000000713047c25 */ /* 0x000fd000088e0404 */
.L_x_172:
[--C-:B------:R-:W-:Y:S01]  /*77a0*/  SHF.R.U64 R8, R4, UR9, R5.reuse ;  /* 0x0000000904087c19 */ /* 0x100fe20008001205 */
[----:B------:R-:W-:Y:S01]  /*77b0*/  ULDC.64 UR6, c[0x0][0x620] ;  /* 0x0001880000067ab9 */ /* 0x000fe20000000a00 */
[----:B------:R-:W-:Y:S01]  /*77c0*/  SHF.R.U32.HI R4, RZ, UR9, R5 ;  /* 0x00000009ff047c19 */ /* 0x000fe20008011605 */
[----:B------:R-:W2:Y:S01]  /*77d0*/  LDC R24, c[0x0][0x144] ;  /* 0x00005100ff187b82 */ /* 0x000ea20000000800 */
[----:B------:R-:W-:Y:S01]  /*77e0*/  IADD3 R7, P1, RZ, -R8, RZ ;  /* 0x80000008ff077210 */ /* 0x000fe20007f3e0ff */
[----:B------:R-:W-:Y:S01]  /*77f0*/  ULDC.64 UR10, c[0x0][0x640] ;  /* 0x00019000000a7ab9 */ /* 0x000fe20000000a00 */
[----:B0-----:R-:W-:Y:S01]  /*7800*/  I2FP.F32.U32 R9, R15 ;  /* 0x0000000f00097245 */ /* 0x001fe20000201000 */
[----:B------:R-:W-:Y:S02]  /*7810*/  ULDC UR8, c[0x0][0x608] ;  /* 0x0001820000087ab9 */ /* 0x000fe40000000800 */
[----:B------:R-:W-:Y:S01]  /*7820*/  IMAD.X R4, RZ, RZ, ~R4, P1 ;  /* 0x000000ffff047224 */ /* 0x000fe200008e0e04 */
[----:B------:R-:W-:Y:S01]  /*7830*/  ISETP.NE.U32.AND P1, PT, RZ, UR10, PT ;  /* 0x0000000aff007c0c */ /* 0x000fe2000bf25070 */
[----:B------:R-:W0:Y:S02]  /*7840*/  LDC R21, c[0x0][0x148] ;  /* 0x00005200ff157b82 */ /* 0x000e240000000800 */
[----:B------:R-:W-:Y:S01]  /*7850*/  IMAD R6, R4, UR6, RZ ;  /* 0x0000000604067c24 */ /* 0x000fe2000f8e02ff */
[----:B------:R-:W-:Y:S01]  /*7860*/  ISETP.NE.AND.EX P1, PT, RZ, UR11, PT, P1 ;  /* 0x0000000bff007c0c */ /* 0x000fe2000bf25310 */
[----:B------:R-:W-:Y:S01]  /*7870*/  IMAD.WIDE.U32 R4, R7, UR6, R16 ;  /* 0x0000000607047c25 */ /* 0x000fe2000f8e0010 */
[----:B------:R-:W-:-:S03]  /*7880*/  ULDC UR6, c[0x0][0x150] ;  /* 0x0000540000067ab9 */ /* 0x000fc60000000800 */
[----:B------:R-:W-:Y:S02]  /*7890*/  IMAD R7, R7, UR7, R6 ;  /* 0x0000000707077c24 */ /* 0x000fe4000f8e0206 */
[----:B------:R-:W-:Y:S01]  /*78a0*/  FMUL R6, R9, UR6 ;  /* 0x0000000609067c20 */ /* 0x000fe20008400000 */
[----:B------:R-:W-:Y:S01]  /*78b0*/  ULDC UR6, c[0x0][0x618] ;  /* 0x0001860000067ab9 */ /* 0x000fe20000000800 */
[----:B------:R-:W-:Y:S01]  /*78c0*/  ULDC UR7, c[0x0][0x154] ;  /* 0x0000550000077ab9 */ /* 0x000fe20000000800 */
[----:B------:R-:W-:-:S03]  /*78d0*/  IMAD.IADD R5, R5, 0x1, R7 ;  /* 0x0000000105057824 */ /* 0x000fc600078e0207 */
[----:B------:R-:W3:Y:S02]  /*78e0*/  F2I.U32.TRUNC.NTZ R6, R6 ;  /* 0x0000000600067305 */ /* 0x000ee4000020f000 */
[----:B------:R-:W-:Y:S02]  /*78f0*/  SHF.R.U64 R9, R4, UR6, R5 ;  /* 0x0000000604097c19 */ /* 0x000fe40008001205 */
[----:B-1----:R-:W-:-:S05]  /*7900*/  I2FP.F32.U32 R4, R14 ;  /* 0x0000000e00047245 */ /* 0x002fca0000201000 */
[----:B------:R-:W-:Y:S01]  /*7910*/  FMUL R22, R4, UR7 ;  /* 0x0000000704167c20 */ /* 0x000fe20008400000 */
[----:B------:R-:W-:Y:S01]  /*7920*/  SHF.R.U32.HI R4, RZ, UR6, R5 ;  /* 0x00000006ff047c19 */ /* 0x000fe20008011605 */
[----:B------:R-:W-:-:S03]  /*7930*/  ULDC UR6, c[0x0][0x658] ;  /* 0x0001960000067ab9 */ /* 0x000fc60000000800 */
[--C-:B------:R-:W-:Y:S01]  /*7940*/  SHF.R.U64 R20, R9, UR8, R4.reuse ;  /* 0x0000000809147c19 */ /* 0x100fe20008001204 */
[----:B------:R-:W1:Y:S01]  /*7950*/  F2I.U32.TRUNC.NTZ R22, R22 ;  /* 0x0000001600167305 */ /* 0x000e62000020f000 */
[----:B------:R-:W-:Y:S01]  /*7960*/  SHF.R.U32.HI R5, RZ, UR8, R4 ;  /* 0x00000008ff057c19 */ /* 0x000fe20008011604 */
[----:B---3--:R-:W-:-:S03]  /*7970*/  IMAD.MOV R6, RZ, RZ, -R6 ;  /* 0x000000ffff067224 */ /* 0x008fc600078e0a06 */
[----:B------:R-:W-:Y:S01]  /*7980*/  SHF.R.U64 R19, R20, UR6, R5 ;  /* 0x0000000614137c19 */ /* 0x000fe20008001205 */
[----:B--2---:R-:W-:Y:S01]  /*7990*/  IMAD R15, R24, R6, R15 ;  /* 0x00000006180f7224 */ /* 0x004fe200078e020f */
[----:B------:R-:W-:-:S03]  /*79a0*/  SHF.R.U32.HI R23, RZ, UR6, R5 ;  /* 0x00000006ff177c19 */ /* 0x000fc60008011605 */
[----:B------:R-:W-:Y:S02]  /*79b0*/  IMAD.MOV.U32 R4, RZ, RZ, R19 ;  /* 0x000000ffff047224 */ /* 0x000fe400078e0013 */
[----:B------:R-:W-:Y:S01]  /*79c0*/  IMAD.MOV.U32 R5, RZ, RZ, R23 ;  /* 0x000000ffff057224 */ /* 0x000fe200078e0017 */
[----:B-1----:R-:W-:Y:S06]  /*79d0*/  @!P1 BRA `(.L_x_173) ;  /* 0x0000000000289947 */ /* 0x002fec0003800000 */
[----:B------:R-:W-:Y:S02]  /*79e0*/  ULDC UR6, c[0x0][0x64c] ;  /* 0x0001930000067ab9 */ /* 0x000fe40000000800 */
[----:B------:R-:W-:-:S05]  /*79f0*/  IADD3 R5, P1, R19, UR6, RZ ;  /* 0x0000000613057c10 */ /* 0x000fca000ff3e0ff */
[----:B------:R-:W-:-:S04]  /*7a00*/  IMAD.X R23, RZ, RZ, R23, P1 ;  /* 0x000000ffff177224 */ /* 0x000fc800008e0617 */
[----:B------:R-:W-:-:S04]  /*7a10*/  IMAD.WIDE.U32 R6, R23, UR10, RZ ;  /* 0x0000000a17067c25 */ /* 0x000fc8000f8e00ff */
[----:B------:R-:W-:-:S04]  /*7a20*/  IMAD.WIDE.U32 R6, P1, R5, UR11, R6 ;  /* 0x0000000b05067c25 */ /* 0x000fc8000f820006 */
[----:B------:R-:W-:-:S04]  /*7a30*/  IMAD.WIDE.U32 R4, R5, UR10, RZ ;  /* 0x0000000a05047c25 */ /* 0x000fc8000f8e00ff */
[----:B------:R-:W-:Y:S01]  /*7a40*/  IMAD.MOV.U32 R4, RZ, RZ, R7 ;  /* 0x000000ffff047224 */ /* 0x000fe200078e0007 */
[----:B------:R-:W-:Y:S01]  /*7a50*/  IADD3 RZ, P3, R5, R6, RZ ;  /* 0x0000000605ff7210 */ /* 0x000fe20007f7e0ff */
[----:B------:R-:W-:-:S04]  /*7a60*/  IMAD.X R5, RZ, RZ, RZ, P1 ;  /* 0x000000ffff057224 */ /* 0x000fc800008e06ff */
[----:B------:R-:W-:-:S08]  /*7a70*/  IMAD.WIDE.U32.X R4, R23, UR11, R4, P3 ;  /* 0x0000000b17047c25 */ /* 0x000fd000098e0404 */
.L_x_173:
[----:B------:R-:W-:Y:S01]  /*7a80*/  ISETP.NE.AND P1, PT, R2, 0x1, PT ;  /* 0x000000010200780c */ /* 0x000fe20003f25270 */
[----:B------:R-:W-:Y:S01]  /*7a90*/  ULDC UR6, c[0x0][0x648] ;  /* 0x0001920000067ab9 */ /* 0x000fe20000000800 */
[----:B------:R-:W-:Y:S01]  /*7aa0*/  LOP3.LUT R20, R20, UR5, RZ, 0xc0, !PT ;  /* 0x0000000514147c12 */ /* 0x000fe2000f8ec0ff */
[----:B------:R-:W-:Y:S01]  /*7ab0*/  IMAD.MOV R22, RZ, RZ, -R22 ;  /* 0x000000ffff167224 */ /* 0x000fe200078e0a16 */
[----:B------:R-:W-:Y:S01]  /*7ac0*/  SHF.R.U64 R5, R4, UR6, R5 ;  /* 0x0000000604057c19 */ /* 0x000fe20008001205 */
[----:B------:R-:W-:Y:S01]  /*7ad0*/  ULDC UR6, c[0x0][0x638] ;  /* 0x00018e0000067ab9 */ /* 0x000fe20000000800 */
[----:B------:R-:W-:Y:S01]  /*7ae0*/  LOP3.LUT R6, R9, UR4, RZ, 0xc0, !PT ;  /* 0x0000000409067c12 */ /* 0x000fe2000f8ec0ff */
[----:B------:R-:W-:Y:S02]  /*7af0*/  ULDC UR7, c[0x0][0x610] ;  /* 0x0001840000077ab9 */ /* 0x000fe40000000800 */
[----:B------:R-:W-:Y:S02]  /*7b00*/  IMAD.MOV R4, RZ, RZ, -R5 ;  /* 0x000000ffff047224 */ /* 0x000fe400078e0a05 */
[----:B------:R-:W-:-:S02]  /*7b10*/  IMAD R20, R5, UR13, R20 ;  /* 0x0000000d05147c24 */ /* 0x000fc4000f8e0214 */
[----:B0-----:R-:W-:Y:S02]  /*7b20*/  @P1 IMAD R15, R21, R22, R14 ;  /* 0x00000016150f1224 */ /* 0x001fe400078e020e */
[----:B------:R-:W-:Y:S01]  /*7b30*/  IMAD R19, R4, UR6, R19 ;  /* 0x0000000604137c24 */ /* 0x000fe2000f8e0213 */
[----:B------:R-:W-:Y:S01]  /*7b40*/  ULDC UR6, c[0x0][0x600] ;  /* 0x0001800000067ab9 */ /* 0x000fe20000000800 */
[----:B------:R-:W-:Y:S02]  /*7b50*/  IMAD R15, R20, UR7, R15 ;  /* 0x00000007140f7c24 */ /* 0x000fe4000f8e020f */
[----:B------:R-:W-:Y:S02]  /*7b60*/  IMAD R6, R19, UR6, R6 ;  /* 0x0000000613067c24 */ /* 0x000fe4000f8e0206 */
[----:B------:R-:W-:-:S03]  /*7b70*/  IMAD.MOV.U32 R4, RZ, RZ, 0x1 ;  /* 0x00000001ff047424 */ /* 0x000fc600078e00ff */
[----:B------:R-:W-:Y:S02]  /*7b80*/  SEL R20, R6, R15, !P1 ;  /* 0x0000000f06147207 */ /* 0x000fe40004800000 */
[----:B------:R-:W-:-:S07]  /*7b90*/  SEL R19, R15, R6, !P1 ;  /* 0x000000060f137207 */ /* 0x000fce0004800000 */
.L_x_171:
[----:B------:R-:W-:Y:S05]  /*7ba0*/  BSYNC B1 ;  /* 0x0000000000017941 */ /* 0x000fea0003800000 */
.L_x_170:
[----:B------:R-:W-:-:S13]  /*7bb0*/  LOP3.LUT P1, RZ, R4, 0xff, RZ, 0xc0, !PT ;  /* 0x000000ff04ff7812 */ /* 0x000fda000782c0ff */
[----:B------:R-:W-:Y:S05]  /*7bc0*/  @P1 BRA `(.L_x_174) ;  /* 0xfffffff400241947 */ /* 0x000fea000383ffff */
[----:B------:R-:W-:Y:S05]  /*7bd0*/  BSYNC B0 ;  /* 0x0000000000007941 */ /* 0x000fea0003800000 */
.L_x_162:
[----:B------:R-:W-:-:S03]  /*7be0*/  UMOV UR6, 0xffffffff ;  /* 0xffffffff00067882 */ /* 0x000fc60000000000 */
[----:B------:R-:W-:Y:S05]  /*7bf0*/  BRA.DIV UR6, `(.L_x_175) ;  /* 0x00000006063c7947 */ /* 0x000fea000b800000 */
[----:B------:R-:W-:-:S13]  /*7c00*/  ELECT P6, URZ, PT ;  /* 0x00000000003f782f */ /* 0x000fda00038c0000 */
.L_x_190:
[----:B------:R-:W-:Y:S04]  /*7c10*/  BSSY B0, `(.L_x_176) ;  /* 0x0000034000007945 */ /* 0x000fe80003800000 */
[----:B------:R-:W-:Y:S05]  /*7c20*/  @!P6 BRA `(.L_x_177) ;  /* 0x0000000000c8e947 */ /* 0x000fea0003800000 */
[----:B------:R-:W-:-:S04]  /*7c30*/  LOP3.LUT R18, R18, 0x2, RZ, 0xfc, !PT ;  /* 0x0000000212127812 */ /* 0x000fc800078efcff */
[----:B------:R-:W-:-:S13]  /*7c40*/  ISETP.NE.AND P0, PT, R18, 0x3, PT ;  /* 0x000000031200780c */ /* 0x000fda0003f05270 */
[----:B------:R-:W-:Y:S05]  /*7c50*/  @!P0 BRA `(.L_x_178) ;  /* 0x0000000000048947 */ /* 0x000fea0003800000 */
[----:B------:R-:W-:Y:S01]  /*7c60*/  BPT.TRAP 0x1 ;  /* 0x000000040000795c */ /* 0x000fe20000300000 */
.L_x_178:
[----:B------:R-:W0:Y:S01]  /*7c70*/  S2R R3, SR_CgaCtaId ;  /* 0x0000000000037919 */ /* 0x000e220000008800 */
[----:B------:R-:W-:-:S04]  /*7c80*/  MOV R2, 0x400 ;  /* 0x0000040000027802 */ /* 0x000fc80000000f00 */
[----:B0-----:R-:W-:Y:S02]  /*7c90*/  LEA R3, R3, R2, 0x18 ;  /* 0x0000000203037211 */ /* 0x001fe400078ec0ff */
[----:B------:R-:W-:-:S03]  /*7ca0*/  SHF.L.U32 R2, R0, 0x1f, RZ ;  /* 0x0000001f00027819 */ /* 0x000fc600000006ff */
[----:B------:R-:W-:-:S04]  /*7cb0*/  VIADD R3, R3, 0x28 ;  /* 0x0000002803037836 */ /* 0x000fc80000000000 */
[C---:B------:R-:W-:Y:S02]  /*7cc0*/  IMAD R7, R12.reuse, 0x8, R3 ;  /* 0x000000080c077824 */ /* 0x040fe400078e0203 */
[----:B------:R-:W-:Y:S02]  /*7cd0*/  VIADD R12, R12, 0x1 ;  /* 0x000000010c0c7836 */ /* 0x000fe40000000000 */
[----:B------:R-:W0:Y:S03]  /*7ce0*/  SYNCS.PHASECHK.TRANS64.TRYWAIT P0, [R7+URZ], R2 ;  /* 0x00000002070075a7 */ /* 0x000e26000800017f */
[----:B------:R-:W-:-:S04]  /*7cf0*/  ISETP.NE.AND P1, PT, R12, 0x5, PT ;  /* 0x000000050c00780c */ /* 0x000fc80003f25270 */
[----:B------:R-:W-:Y:S02]  /*7d00*/  SEL R5, RZ, 0x1, P1 ;  /* 0x00000001ff057807 */ /* 0x000fe40000800000 */
[----:B------:R-:W-:Y:S02]  /*7d10*/  SEL R12, R12, RZ, P1 ;  /* 0x000000ff0c0c7207 */ /* 0x000fe40000800000 */
[----:B------:R-:W-:-:S03]  /*7d20*/  LOP3.LUT R5, R0, R5, RZ, 0x3c, !PT ;  /* 0x0000000500057212 */ /* 0x000fc600078e3cff */
[----:B------:R-:W-:Y:S01]  /*7d30*/  IMAD R9, R12, 0x8, R3 ;  /* 0x000000080c097824 */ /* 0x000fe200078e0203 */
[----:B------:R-:W-:Y:S01]  /*7d40*/  SHF.L.U32 R4, R5, 0x1f, RZ ;  /* 0x0000001f05047819 */ /* 0x000fe200000006ff */
[----:B0-----:R-:W-:Y:S06]  /*7d50*/  @!P0 BRA `(.L_x_179) ;  /* 0x0000000400048947 */ /* 0x001fec0003800000 */
.L_x_191:
[----:B------:R-:W1:Y:S01]  /*7d60*/  SYNCS.PHASECHK.TRANS64.TRYWAIT P0, [R9+URZ], R4 ;  /* 0x00000004090075a7 */ /* 0x000e62000800017f */
[----:B------:R-:W-:-:S05]  /*7d70*/  VIADD R0, R12, 0x1 ;  /* 0x000000010c007836 */ /* 0x000fca0000000000 */
[----:B------:R-:W-:-:S04]  /*7d80*/  ISETP.NE.AND P1, PT, R0, 0x5, PT ;  /* 0x000000050000780c */ /* 0x000fc80003f25270 */
[----:B0-----:R-:W-:Y:S02]  /*7d90*/  SEL R2, RZ, 0x1, P1 ;  /* 0x00000001ff027807 */ /* 0x001fe40000800000 */
[----:B------:R-:W-:Y:S02]  /*7da0*/  SEL R0, R0, RZ, P1 ;  /* 0x000000ff00007207 */ /* 0x000fe40000800000 */
[----:B------:R-:W-:-:S03]  /*7db0*/  LOP3.LUT R7, R5, R2, RZ, 0x3c, !PT ;  /* 0x0000000205077212 */ /* 0x000fc600078e3cff */
[----:B------:R-:W-:Y:S01]  /*7dc0*/  IMAD R6, R0, 0x8, R3 ;  /* 0x0000000800067824 */ /* 0x000fe200078e0203 */
[----:B------:R-:W-:Y:S01]  /*7dd0*/  SHF.L.U32 R5, R7, 0x1f, RZ ;  /* 0x0000001f07057819 */ /* 0x000fe200000006ff */
[----:B-1----:R-:W-:Y:S06]  /*7de0*/  @!P0 BRA `(.L_x_180) ;  /* 0x0000000000f48947 */ /* 0x002fec0003800000 */
.L_x_192:
[----:B------:R-:W1:Y:S01]  /*7df0*/  SYNCS.PHASECHK.TRANS64.TRYWAIT P0, [R6+URZ], R5 ;  /* 0x00000005060075a7 */ /* 0x000e62000800017f */
[----:B------:R-:W-:-:S05]  /*7e00*/  VIADD R0, R0, 0x1 ;  /* 0x0000000100007836 */ /* 0x000fca0000000000 */
[----:B------:R-:W-:-:S04]  /*7e10*/  ISETP.NE.AND P1, PT, R0, 0x5, PT ;  /* 0x000000050000780c */ /* 0x000fc80003f25270 */
[----:B------:R-:W-:Y:S02]  /*7e20*/  SEL R2, RZ, 0x1, P1 ;  /* 0x00000001ff027807 */ /* 0x000fe40000800000 */
[----:B------:R-:W-:Y:S02]  /*7e30*/  SEL R0, R0, RZ, P1 ;  /* 0x000000ff00007207 */ /* 0x000fe40000800000 */
[----:B------:R-:W-:-:S03]  /*7e40*/  LOP3.LUT R7, R7, R2, RZ, 0x3c, !PT ;  /* 0x0000000207077212 */ /* 0x000fc600078e3cff */
[----:B0-----:R-:W-:Y:S01]  /*7e50*/  IMAD R9, R0, 0x8, R3 ;  /* 0x0000000800097824 */ /* 0x001fe200078e0203 */
[----:B------:R-:W-:Y:S01]  /*7e60*/  SHF.L.U32 R4, R7, 0x1f, RZ ;  /* 0x0000001f07047819 */ /* 0x000fe200000006ff */
[----:B-1----:R-:W-:Y:S06]  /*7e70*/  @!P0 BRA `(.L_x_181) ;  /* 0x0000000000e48947 */ /* 0x002fec0003800000 */
.L_x_193:
[----:B------:R-:W1:Y:S01]  /*7e80*/  SYNCS.PHASECHK.TRANS64.TRYWAIT P0, [R9+URZ], R4 ;  /* 0x00000004090075a7 */ /* 0x000e62000800017f */
[----:B------:R-:W-:-:S05]  /*7e90*/  VIADD R0, R0, 0x1 ;  /* 0x0000000100007836 */ /* 0x000fca0000000000 */
[----:B------:R-:W-:-:S04]  /*7ea0*/  ISETP.NE.AND P1, PT, R0, 0x5, PT ;  /* 0x000000050000780c */ /* 0x000fc80003f25270 */
[----:B------:R-:W-:Y:S02]  /*7eb0*/  SEL R2, RZ, 0x1, P1 ;  /* 0x00000001ff027807 */ /* 0x000fe40000800000 */
[----:B------:R-:W-:Y:S02]  /*7ec0*/  SEL R0, R0, RZ, P1 ;  /* 0x000000ff00007207 */ /* 0x000fe40000800000 */
[----:B------:R-:W-:Y:S01]  /*7ed0*/  LOP3.LUT R2, R7, R2, RZ, 0x3c, !PT ;  /* 0x0000000207027212 */ /* 0x000fe200078e3cff */
[----:B-1----:R-:W-:Y:S06]  /*7ee0*/  @!P0 BRA `(.L_x_182) ;  /* 0x0000000000dc8947 */ /* 0x002fec0003800000 */
.L_x_194:
[----:B------:R-:W-:Y:S01]  /*7ef0*/  IMAD R3, R0, 0x8, R3 ;  /* 0x0000000800037824 */ /* 0x000fe200078e0203 */
[----:B------:R-:W-:-:S07]  /*7f00*/  SHF.L.U32 R0, R2, 0x1f, RZ ;  /* 0x0000001f02007819 */ /* 0x000fce00000006ff */
.L_x_183:
[----:B--2---:R2:W3:Y:S02]  /*7f10*/  SYNCS.PHASECHK.TRANS64.TRYWAIT P0, [R3+URZ], R0 ;  /* 0x00000000030075a7 */ /* 0x0044e4000800017f */
[----:B---3--:R-:W-:Y:S05]  /*7f20*/  @!P0 NANOSLEEP.SYNCS 0x989680 ;  /* 0x009896800000895d */ /* 0x008fea0003900000 */
[----:B------:R-:W3:Y:S02]  /*7f30*/  @!P0 SYNCS.PHASECHK.TRANS64 P0, [R3+URZ], R0 ;  /* 0x00000000030085a7 */ /* 0x000ee4000800007f */
[----:B---3--:R-:W-:Y:S05]  /*7f40*/  @!P0 BRA `(.L_x_183) ;  /* 0xfffffffc00f08947 */ /* 0x008fea000383ffff */
.L_x_177:
[----:B------:R-:W-:Y:S05]  /*7f50*/  BSYNC B0 ;  /* 0x0000000000007941 */ /* 0x000fea0003800000 */
.L_x_176:
[----:B------:R-:W-:Y:S05]  /*7f60*/  EXIT ;  /* 0x000000000000794d */ /* 0x000fea0003800000 */
.L_x_17:
[----:B-1----:R1:W2:Y:S02]  /*7f70*/  SYNCS.PHASECHK.TRANS64.TRYWAIT P1, [R3+URZ], R0 ;  /* 0x00000000030075a7 */ /* 0x0022a4000802017f */
[----:B--2---:R-:W-:Y:S05]  /*7f80*/  @!P1 NANOSLEEP.SYNCS 0x989680 ;  /* 0x009896800000995d */ /* 0x004fea0003900000 */
[----:B------:R-:W2:Y:S02]  /*7f90*/  @!P1 SYNCS.PHASECHK.TRANS64 P1, [R3+URZ], R0 ;  /* 0x00000000030095a7 */ /* 0x000ea4000802007f */
[----:B--2---:R-:W-:Y:S05]  /*7fa0*/  @!P1 BRA `(.L_x_17) ;  /* 0xfffffffc00f09947 */ /* 0x004fea000383ffff */
[----:B------:R-:W-:Y:S05]  /*7fb0*/  BRA `(.L_x_16) ;  /* 0xffffff9400447947 */ /* 0x000fea000383ffff */
.L_x_22:
[----:B-1----:R-:W-:-:S04]  /*7fc0*/  IMAD.U32 R4, RZ, RZ, UR8 ;  /* 0x00000008ff047e24 */ /* 0x002fc8000f8e00ff */
[----:B------:R1:W2:Y:S03]  /*7fd0*/  SYNCS.PHASECHK.TRANS64.TRYWAIT P1, [R4+URZ], R3 ;  /* 0x00000003040075a7 */ /* 0x0002a6000802017f */
[----:B--2---:R-:W-:Y:S05]  /*7fe0*/  @!P1 NANOSLEEP.SYNCS 0x989680 ;  /* 0x009896800000995d */ /* 0x004fea0003900000 */
[----:B------:R-:W2:Y:S02]  /*7ff0*/  @!P1 SYNCS.PHASECHK.TRANS64 P1, [R4+URZ], R3 ;  /* 0x00000003040095a7 */ /* 0x000ea4000802007f */
[----:B--2---:R-:W-:Y:S05]  /*8000*/  @!P1 BRA `(.L_x_22) ;  /* 0xfffffffc00ec9947 */ /* 0x004fea000383ffff */
[----:B------:R-:W-:Y:S05]  /*8010*/  BRA `(.L_x_21) ;  /* 0xffffff9800807947 */ /* 0x000fea000383ffff */
.L_x_163:
[----:B------:R-:W-:Y:S01]  /*8020*/  BSSY B1, `(.L_x_184) ;  /* 0x0000006000017945 */ /* 0x000fe20003800000 */
[----:B------:R-:W-:-:S07]  /*8030*/  IMAD.MOV.U32 R15, RZ, RZ, -0x1 ;  /* 0xffffffffff0f7424 */ /* 0x000fce00078e00ff */
[----:B------:R-:W-:Y:S05]  /*8040*/  WARPSYNC.COLLECTIVE R15, `(.L_x_185) ;  /* 0x000000000f0c7348 */ /* 0x000fea0003c00000 */
[----:B------:R-:W-:Y:S02]  /*8050*/  ELECT P6, UR62, PT ;  /* 0x00000000003e782f */ /* 0x000fe400038c0000 */
[----:B------:R-:W-:Y:S01]  /*8060*/  MOV R14, UR62 ;  /* 0x0000003e000e7c02 */ /* 0x000fe20008000f00 */
[----:B------:R-:W-:Y:S10]  /*8070*/  ENDCOLLECTIVE ;  /* 0x000000000000791b */ /* 0x000ff40003800000 */
.L_x_185:
[----:B------:R-:W-:Y:S05]  /*8080*/  BSYNC B1 ;  /* 0x0000000000017941 */ /* 0x000fea0003800000 */
.L_x_184:
[----:B------:R-:W-:Y:S05]  /*8090*/  BRA `(.L_x_186) ;  /* 0xffffffec00fc7947 */ /* 0x000fea000383ffff */
.L_x_166:
[----:B0-----:R0:W1:Y:S02]  /*80a0*/  SYNCS.PHASECHK.TRANS64.TRYWAIT P1, [R14+URZ+0x28], R7 ;  /* 0x000028070e0075a7 */ /* 0x001064000802017f */
[----:B-1----:R-:W-:Y:S05]  /*80b0*/  @!P1 NANOSLEEP.SYNCS 0x989680 ;  /* 0x009896800000995d */ /* 0x002fea0003900000 */
[----:B------:R-:W1:Y:S02]  /*80c0*/  @!P1 SYNCS.PHASECHK.TRANS64 P1, [R14+URZ+0x28], R7 ;  /* 0x000028070e0095a7 */ /* 0x000e64000802007f */
[----:B-1----:R-:W-:Y:S05]  /*80d0*/  @!P1 BRA `(.L_x_166) ;  /* 0xfffffffc00f09947 */ /* 0x002fea000383ffff */
[----:B------:R-:W-:Y:S05]  /*80e0*/  BRA `(.L_x_187) ;  /* 0xfffffff000307947 */ /* 0x000fea000383ffff */
.L_x_175:
[----:B------:R-:W-:Y:S01]  /*80f0*/  BSSY B0, `(.L_x_188) ;  /* 0x0000006000007945 */ /* 0x000fe20003800000 */
[----:B------:R-:W-:-:S07]  /*8100*/  IMAD.MOV.U32 R15, RZ, RZ, -0x1 ;  /* 0xffffffffff0f7424 */ /* 0x000fce00078e00ff */
[----:B------:R-:W-:Y:S05]  /*8110*/  WARPSYNC.COLLECTIVE R15, `(.L_x_189) ;  /* 0x000000000f0c7348 */ /* 0x000fea0003c00000 */
[----:B------:R-:W-:Y:S02]  /*8120*/  ELECT P6, UR62, PT ;  /* 0x00000000003e782f */ /* 0x000fe400038c0000 */
[----:B------:R-:W-:Y:S01]  /*8130*/  MOV R14, UR62 ;  /* 0x0000003e000e7c02 */ /* 0x000fe20008000f00 */
[----:B------:R-:W-:Y:S10]  /*8140*/  ENDCOLLECTIVE ;  /* 0x000000000000791b */ /* 0x000ff40003800000 */
.L_x_189:
[----:B------:R-:W-:Y:S05]  /*8150*/  BSYNC B0 ;  /* 0x0000000000007941 */ /* 0x000fea0003800000 */
.L_x_188:
[----:B------:R-:W-:Y:S05]  /*8160*/  BRA `(.L_x_190) ;  /* 0xfffffff800a87947 */ /* 0x000fea000383ffff */
.L_x_179:
[----:B0-----:R0:W1:Y:S02]  /*8170*/  SYNCS.PHASECHK.TRANS64.TRYWAIT P0, [R7+URZ], R2 ;  /* 0x00000002070075a7 */ /* 0x001064000800017f */
[----:B-1----:R-:W-:Y:S05]  /*8180*/  @!P0 NANOSLEEP.SYNCS 0x989680 ;  /* 0x009896800000895d */ /* 0x002fea0003900000 */
[----:B------:R-:W1:Y:S02]  /*8190*/  @!P0 SYNCS.PHASECHK.TRANS64 P0, [R7+URZ], R2 ;  /* 0x00000002070085a7 */ /* 0x000e64000800007f */
[----:B-1----:R-:W-:Y:S05]  /*81a0*/  @!P0 BRA `(.L_x_179) ;  /* 0xfffffffc00f08947 */ /* 0x002fea000383ffff */
[----:B------:R-:W-:Y:S05]  /*81b0*/  BRA `(.L_x_191) ;  /* 0xfffffff800e87947 */ /* 0x000fea000383ffff */
.L_x_180:
[----:B0-----:R0:W1:Y:S02]  /*81c0*/  SYNCS.PHASECHK.TRANS64.TRYWAIT P0, [R9+URZ], R4 ;  /* 0x00000004090075a7 */ /* 0x001064000800017f */
[----:B-1----:R-:W-:Y:S05]  /*81d0*/  @!P0 NANOSLEEP.SYNCS 0x989680 ;  /* 0x009896800000895d */ /* 0x002fea0003900000 */
[----:B------:R-:W1:Y:S02]  /*81e0*/  @!P0 SYNCS.PHASECHK.TRANS64 P0, [R9+URZ], R4 ;  /* 0x00000004090085a7 */ /* 0x000e64000800007f */
[----:B-1----:R-:W-:Y:S05]  /*81f0*/  @!P0 BRA `(.L_x_180) ;  /* 0xfffffffc00f08947 */ /* 0x002fea000383ffff */
[----:B------:R-:W-:Y:S05]  /*8200*/  BRA `(.L_x_192) ;  /* 0xfffffff800f87947 */ /* 0x000fea000383ffff */
.L_x_181:
[----:B0-----:R0:W1:Y:S02]  /*8210*/  SYNCS.PHASECHK.TRANS64.TRYWAIT P0, [R6+URZ], R5 ;  /* 0x00000005060075a7 */ /* 0x001064000800017f */
[----:B-1----:R-:W-:Y:S05]  /*8220*/  @!P0 NANOSLEEP.SYNCS 0x989680 ;  /* 0x009896800000895d */ /* 0x002fea0003900000 */
[----:B------:R-:W1:Y:S02]  /*8230*/  @!P0 SYNCS.PHASECHK.TRANS64 P0, [R6+URZ], R5 ;  /* 0x00000005060085a7 */ /* 0x000e64000800007f */
[----:B-1----:R-:W-:Y:S05]  /*8240*/  @!P0 BRA `(.L_x_181) ;  /* 0xfffffffc00f08947 */ /* 0x002fea000383ffff */
[----:B------:R-:W-:Y:S05]  /*8250*/  BRA `(.L_x_193) ;  /* 0xfffffffc00087947 */ /* 0x000fea000383ffff */
.L_x_182:
[----:B-1----:R1:W2:Y:S02]  /*8260*/  SYNCS.PHASECHK.TRANS64.TRYWAIT P0, [R9+URZ], R4 ;  /* 0x00000004090075a7 */ /* 0x0022a4000800017f */
[----:B--2---:R-:W-:Y:S05]  /*8270*/  @!P0 NANOSLEEP.SYNCS 0x989680 ;  /* 0x009896800000895d */ /* 0x004fea0003900000 */
[----:B------:R-:W2:Y:S02]  /*8280*/  @!P0 SYNCS.PHASECHK.TRANS64 P0, [R9+URZ], R4 ;  /* 0x00000004090085a7 */ /* 0x000ea4000800007f */
[----:B--2---:R-:W-:Y:S05]  /*8290*/  @!P0 BRA `(.L_x_182) ;  /* 0xfffffffc00f08947 */ /* 0x004fea000383ffff */
[----:B------:R-:W-:Y:S05]  /*82a0*/  BRA `(.L_x_194) ;  /* 0xfffffffc00107947 */ /* 0x000fea000383ffff */
.L_x_195:
[----:B------:R-:W-:-:S00]  /*82b0*/  BRA `(.L_x_195) ;  /* 0xfffffffc00fc7947 */ /* 0x000fc0000383ffff */
[----:B------:R-:W-:-:S00]  /*82c0*/  NOP ;  /* 0x0000000000007918 */ /* 0x000fc00000000000 */
        /* <DEDUP_REMOVED lines=11> */
.L_x_196:


//--------------------- .nv.global.init           --------------------------
	.section	.nv.global.init,"aw",@progbits
.nv.global.init:
	.type		$str$22,@object
	.size		$str$22,($str$23 - $str$22)
$str$22:
        /*0000*/ 	.byte	0x6b, 0x5f, 0x74, 0x69, 0x6c, 0x65, 0x5f, 0x63, 0x6f, 0x75, 0x6e, 0x74, 0x20, 0x3e, 0x3d, 0x20
        /*0010*/ 	.byte	0x31, 0x00
	.type		$str$23,@object
	.size		$str$23,(__unnamed_1 - $str$23)
$str$23:
        /*0012*/ 	.byte	0x2f, 0x74, 0x6d, 0x70, 0x2f, 0x63, 0x75, 0x74, 0x6c, 0x61, 0x73, 0x73, 0x5f, 0x73, 0x77, 0x65
        /*0022*/ 	.byte	0x65, 0x70, 0x5f, 0x73, 0x72, 0x63, 0x2f, 0x69, 0x6e, 0x63, 0x6c, 0x75, 0x64, 0x65, 0x2f, 0x63
        /*0032*/ 	.byte	0x75, 0x74, 0x6c, 0x61, 0x73, 0x73, 0x2f, 0x67, 0x65, 0x6d, 0x6d, 0x2f, 0x63, 0x6f, 0x6c, 0x6c
        /*0042*/ 	.byte	0x65, 0x63, 0x74, 0x69, 0x76, 0x65, 0x2f, 0x73, 0x6d, 0x39, 0x30, 0x5f, 0x6d, 0x6d, 0x61, 0x5f
        /*0052*/ 	.byte	0x74, 0x6d, 0x61, 0x5f, 0x67, 0x6d, 0x6d, 0x61, 0x5f, 0x73, 0x73, 0x5f, 0x77, 0x61, 0x72, 0x70
        /*0062*/ 	.byte	0x73, 0x70, 0x65, 0x63, 0x69, 0x61, 0x6c, 0x69, 0x7a, 0x65, 0x64, 0x2e, 0x68, 0x70, 0x70, 0x00
	.type		__unnamed_1,@object
	.size		__unnamed_1,(.L_0 - __unnamed_1)
__unnamed_1:
        /*0072*/ 	.byte	0x76, 0x6f, 0x69, 0x64, 0x20, 0x63, 0x75, 0x74, 0x6c, 0x61, 0x73, 0x73, 0x3a, 0x3a, 0x67, 0x65
        /* <DEDUP_REMOVED lines=176> */
        /*0b82*/ 	.byte	0x75, 0x74, 0x65, 0x3a, 0x3a, 0x69, 0x64, 0x65, 0x6e, 0x74, 0x69, 0x74, 0x79, 0x5d, 0x00
.L_0:


//--------------------- .nv.shared._ZN7cutlass13device_kernelINS_4gemm6kernel13GemmUniversalIN4cute5tupleIJiiiiEEENS1_10collective13CollectiveMmaINS1_34MainloopSm90TmaGmmaWarpSpecializedILi5ENS5_IJNS4_1CILi1EEESB_SB_EEENS1_35KernelTmaWarpSpecializedCooperativeEEENS5_IJNSA_ILi128EEESF_NSA_ILi64EEEEEENS_10tfloat32_tENS5_IJlSB_lEEESI_SJ_NS4_8TiledMMAINS4_8MMA_AtomIJNS4_4SM904GMMA30MMA_64x128x8_F32TF32TF32_SS_TNILNSN_7ScaleInE1ELSP_1EEEEEENS4_6LayoutINS5_IJNSA_ILi2EEESB_SB_EEENS5_IJSB_NSA_ILi0EEESV_EEEEENS5_IJNS4_10UnderscoreESY_SY_EEEEENS4_13SM90_TMA_LOADENS4_14ComposedLayoutINS4_7SwizzleILi3ELi4ELi3EEENS4_18smem_ptr_flag_bitsILi32EEENSS_INS5_IJNSA_ILi8EEENSA_ILi32EEEEEENS5_IJS18_SB_EEEEEEEvNS4_8identityES11_S1C_vS1D_EENS_8epilogue10collective6detail29Sm90TmaWarpSpecializedAdapterINS1G_15DefaultEpilogueISI_SJ_SJ_NS1F_6thread17LinearCombinationISI_Li1EffLNS1K_9ScaleType4KindE0ELNS_15FloatRoundStyleE2ESI_EENS1_15EpilogueDefaultEEEEEvvEEEEvNT_6ParamsE --------------------------
	.section	.nv.shared._ZN7cutlass13device_kernelINS_4gemm6kernel13GemmUniversalIN4cute5tupleIJiiiiEEENS1_10collective13CollectiveMmaINS1_34MainloopSm90TmaGmmaWarpSpecializedILi5ENS5_IJNS4_1CILi1EEESB_SB_EEENS1_35KernelTmaWarpSpecializedCooperativeEEENS5_IJNSA_ILi128EEESF_NSA_ILi64EEEEEENS_10tfloat32_tENS5_IJlSB_lEEESI_SJ_NS4_8TiledMMAINS4_8MMA_AtomIJNS4_4SM904GMMA30MMA_64x128x8_F32TF32TF32_SS_TNILNSN_7ScaleInE1ELSP_1EEEEEENS4_6LayoutINS5_IJNSA_ILi2EEESB_SB_EEENS5_IJSB_NSA_ILi0EEESV_EEEEENS5_IJNS4_10UnderscoreESY_SY_EEEEENS4_13SM90_TMA_LOADENS4_14ComposedLayoutINS4_7SwizzleILi3ELi4ELi3EEENS4_18smem_ptr_flag_bitsILi32EEENSS_INS5_IJNSA_ILi8EEENSA_ILi32EEEEEENS5_IJS18_SB_EEEEEEEvNS4_8identityES11_S1C_vS1D_EENS_8epilogue10collective6detail29Sm90TmaWarpSpecializedAdapterINS1G_15DefaultEpilogueISI_SJ_SJ_NS1F_6thread17LinearCombinationISI_Li1EffLNS1K_9ScaleType4KindE0ELNS_15FloatRoundStyleE2ESI_EENS1_15EpilogueDefaultEEEEEvvEEEEvNT_6ParamsE,"aw",@nobits
	.sectionflags	@""
	.align	16
	.zero		1024


//--------------------- .nv.shared.reserved.0     --------------------------
	.section	.nv.shared.reserved.0,"aw",@nobits
	.weak		__nv_reservedSMEM_offset_0_alias
	.size		__nv_reservedSMEM_offset_0_alias, 0, 0
	.other		__nv_reservedSMEM_offset_0_alias,@"STO_CUDA_RESERVED_SHARED STV_DEFAULT"
__nv_reservedSMEM_offset_0_alias:
	.zero		0


//--------------------- .nv.global                --------------------------
	.section	.nv.global,"aw",@nobits
.nv.global:
	.type		_ZN40_INTERNAL_ec834c30_4_k_cu_84fc2237_155724cute1_E,@object
	.size		_ZN40_INTERNAL_ec834c30_4_k_cu_84fc2237_155724cute1_E,(_ZN40_INTERNAL_ec834c30_4_k_cu_84fc2237_155724cuda3std3__45__cpo6cbeginE - _ZN40_INTERNAL_ec834c30_4_k_cu_84fc2237_155724cute1_E)
_ZN40_INTERNAL_ec834c30_4_k_cu_84fc2237_155724cute1_E:
	.zero		1
	.type		_ZN40_INTERNAL_ec834c30_4_k_cu_84fc2237_155724cuda3std3__45__cpo6cbeginE,@object
	.size		_ZN40_INTERNAL_ec834c30_4_k_cu_84fc2237_155724cuda3std3__45__cpo6cbeginE,(_ZN40_INTERNAL_ec834c30_4_k_cu_84fc2237_155724cuda3std3__48in_placeE - _ZN40_INTERNAL_ec834c30_4_k_cu_84fc2237_155724cuda3std3__45__cpo6cbeginE)
_ZN40_INTERNAL_ec834c30_4_k_cu_84fc2237_155724cuda3std3__45__cpo6cbeginE:
	.zero		1
	.type		_ZN40_INTERNAL_ec834c30_4_k_cu_84fc2237_155724cuda3std3__48in_placeE,@object
	.size		_ZN40_INTERNAL_ec834c30_4_k_cu_84fc2237_155724cuda3std3__48in_placeE,(_ZN40_INTERNAL_ec834c30_4_k_cu_84fc2237_155724cuda3std6ranges3__45__cpo9iter_moveE - _ZN40_INTERNAL_ec834c30_4_k_cu_84fc2237_155724cuda3std3__48in_placeE)
_ZN40_INTERNAL_ec834c30_4_k_cu_84fc2237_155724cuda3std3__48in_placeE:
	.zero		1
	.type		_ZN40_INTERNAL_ec834c30_4_k_cu_84fc2237_155724cuda3std6ranges3__45__cpo9iter_moveE,@object
	.size		_ZN40_INTERNAL_ec834c30_4_k_cu_84fc2237_155724cuda3std6ranges3__45__cpo9iter_moveE,(_ZN40_INTERNAL_ec834c30_4_k_cu_84fc2237_155724cuda3std3__45__cpo5beginE - _ZN40_INTERNAL_ec834c30_4_k_cu_84fc2237_155724cuda3std6ranges3__45__cpo9iter_moveE)
_ZN40_INTERNAL_ec834c30_4_k_cu_84fc2237_155724cuda3std6ranges3__45__cpo9iter_moveE:
	.zero		1
	.type		_ZN40_INTERNAL_ec834c30_4_k_cu_84fc2237_155724cuda3std3__45__cpo5beginE,@object
	.size		_ZN40_INTERNAL_ec834c30_4_k_cu_84fc2237_155724cuda3std3__45__cpo5beginE,(_ZN40_INTERNAL_ec834c30_4_k_cu_84fc2237_155724cuda3std3__442_GLOBAL__N__ec834c30_4_k_cu_84fc2237_155726ignoreE - _ZN40_INTERNAL_ec834c30_4_k_cu_84fc2237_155724cuda3std3__45__cpo5beginE)
_ZN40_INTERNAL_ec834c30_4_k_cu_84fc2237_155724cuda3std3__45__cpo5beginE:
	.zero		1
	.type		_ZN40_INTERNAL_ec834c30_4_k_cu_84fc2237_155724cuda3std3__442_GLOBAL__N__ec834c30_4_k_cu_84fc2237_155726ignoreE,@object
	.size		_ZN40_INTERNAL_ec834c30_4_k_cu_84fc2237_155724cuda3std3__442_GLOBAL__N__ec834c30_4_k_cu_84fc2237_155726ignoreE,(_ZN40_INTERNAL_ec834c30_4_k_cu_84fc2237_155724cute7productE - _ZN40_INTERNAL_ec834c30_4_k_cu_84fc2237_155724cuda3std3__442_GLOBAL__N__ec834c30_4_k_cu_84fc2237_155726ignoreE)
_ZN40_INTERNAL_ec834c30_4_k_cu_84fc2237_155724cuda3std3__442_GLOBAL__N__ec834c30_4_k_cu_84fc2237_155726ignoreE:
	.zero		1
	.type		_ZN40_INTERNAL_ec834c30_4_k_cu_84fc2237_155724cute7productE,@object
	.size		_ZN40_INTERNAL_ec834c30_4_k_cu_84fc2237_155724cute7productE,(_ZN40_INTERNAL_ec834c30_4_k_cu_84fc2237_155724cuda3std3__45__cpo3endE - _ZN40_INTERNAL_ec834c30_4_k_cu_84fc2237_155724cute7productE)
_ZN40_INTERNAL_ec834c30_4_k_cu_84fc2237_155724cute7productE:
	.zero		1
	.type		_ZN40_INTERNAL_ec834c30_4_k_cu_84fc2237_155724cuda3std3__45__cpo3endE,@object
	.size		_ZN40_INTERNAL_ec834c30_4_k_cu_84fc2237_155724cuda3std3__45__cpo3endE,(_ZN40_INTERNAL_ec834c30_4_k_cu_84fc2237_155724cuda3std3__419piecewise_constructE - _ZN40_INTERNAL_ec834c30_4_k_cu_84fc2237_155724cuda3std3__45__cpo3endE)
_ZN40_INTERNAL_ec834c30_4_k_cu_84fc2237_155724cuda3std3__45__cpo3endE:
	.zero		1
	.type		_ZN40_INTERNAL_ec834c30_4_k_cu_84fc2237_155724cuda3std3__419piecewise_constructE,@object
	.size		_ZN40_INTERNAL_ec834c30_4_k_cu_84fc2237_155724cuda3std3__419piecewise_constructE,(_ZN40_INTERNAL_ec834c30_4_k_cu_84fc2237_155724cuda3std3__45__cpo4cendE - _ZN40_INTERNAL_ec834c30_4_k_cu_84fc2237_155724cuda3std3__419piecewise_constructE)
_ZN40_INTERNAL_ec834c30_4_k_cu_84fc2237_155724cuda3std3__419piecewise_constructE:
	.zero		1
	.type		_ZN40_INTERNAL_ec834c30_4_k_cu_84fc2237_155724cuda3std3__45__cpo4cendE,@object
	.size		_ZN40_INTERNAL_ec834c30_4_k_cu_84fc2237_155724cuda3std3__45__cpo4cendE,(_ZN40_INTERNAL_ec834c30_4_k_cu_84fc2237_155724cuda3std6ranges3__45__cpo4swapE - _ZN40_INTERNAL_ec834c30_4_k_cu_84fc2237_155724cuda3std3__45__cpo4cendE)
_ZN40_INTERNAL_ec834c30_4_k_cu_84fc2237_155724cuda3std3__45__cpo4cendE:
	.zero		1
	.type		_ZN40_INTERNAL_ec834c30_4_k_cu_84fc2237_155724cuda3std6ranges3__45__cpo4swapE,@object
	.size		_ZN40_INTERNAL_ec834c30_4_k_cu_84fc2237_155724cuda3std6ranges3__45__cpo4swapE,(.L_8 - _ZN40_INTERNAL_ec834c30_4_k_cu_84fc2237_155724cuda3std6ranges3__45__cpo4swapE)
_ZN40_INTERNAL_ec834c30_4_k_cu_84fc2237_155724cuda3std6ranges3__45__cpo4swapE:
	.zero		1
.L_8:


//--------------------- .nv.constant0._ZN7cutlass13device_kernelINS_4gemm6kernel13GemmUniversalIN4cute5tupleIJiiiiEEENS1_10collective13CollectiveMmaINS1_34MainloopSm90TmaGmmaWarpSpecializedILi5ENS5_IJNS4_1CILi1EEESB_SB_EEENS1_35KernelTmaWarpSpecializedCooperativeEEENS5_IJNSA_ILi128EEESF_NSA_ILi64EEEEEENS_10tfloat32_tENS5_IJlSB_lEEESI_SJ_NS4_8TiledMMAINS4_8MMA_AtomIJNS4_4SM904GMMA30MMA_64x128x8_F32TF32TF32_SS_TNILNSN_7ScaleInE1ELSP_1EEEEEENS4_6LayoutINS5_IJNSA_ILi2EEESB_SB_EEENS5_IJSB_NSA_ILi0EEESV_EEEEENS5_IJNS4_10UnderscoreESY_SY_EEEEENS4_13SM90_TMA_LOADENS4_14ComposedLayoutINS4_7SwizzleILi3ELi4ELi3EEENS4_18smem_ptr_flag_bitsILi32EEENSS_INS5_IJNSA_ILi8EEENSA_ILi32EEEEEENS5_IJS18_SB_EEEEEEEvNS4_8identityES11_S1C_vS1D_EENS_8epilogue10collective6detail29Sm90TmaWarpSpecializedAdapterINS1G_15DefaultEpilogueISI_SJ_SJ_NS1F_6thread17LinearCombinationISI_Li1EffLNS1K_9ScaleType4KindE0ELNS_15FloatRoundStyleE2ESI_EENS1_15EpilogueDefaultEEEEEvvEEEEvNT_6ParamsE --------------------------
	.section	.nv.constant0._ZN7cutlass13device_kernelINS_4gemm6kernel13GemmUniversalIN4cute5tupleIJiiiiEEENS1_10collective13CollectiveMmaINS1_34MainloopSm90TmaGmmaWarpSpecializedILi5ENS5_IJNS4_1CILi1EEESB_SB_EEENS1_35KernelTmaWarpSpecializedCooperativeEEENS5_IJNSA_ILi128EEESF_NSA_ILi64EEEEEENS_10tfloat32_tENS5_IJlSB_lEEESI_SJ_NS4_8TiledMMAINS4_8MMA_AtomIJNS4_4SM904GMMA30MMA_64x128x8_F32TF32TF32_SS_TNILNSN_7ScaleInE1ELSP_1EEEEEENS4_6LayoutINS5_IJNSA_ILi2EEESB_SB_EEENS5_IJSB_NSA_ILi0EEESV_EEEEENS5_IJNS4_10UnderscoreESY_SY_EEEEENS4_13SM90_TMA_LOADENS4_14ComposedLayoutINS4_7SwizzleILi3ELi4ELi3EEENS4_18smem_ptr_flag_bitsILi32EEENSS_INS5_IJNSA_ILi8EEENSA_ILi32EEEEEENS5_IJS18_SB_EEEEEEEvNS4_8identityES11_S1C_vS1D_EENS_8epilogue10collective6detail29Sm90TmaWarpSpecializedAdapterINS1G_15DefaultEpilogueISI_SJ_SJ_NS1F_6thread17LinearCombinationISI_Li1EffLNS1K_9ScaleType4KindE0ELNS_15FloatRoundStyleE2ESI_EENS1_15EpilogueDefaultEEEEEvvEEEEvNT_6ParamsE,"a",@progbits
	.sectionflags	@""
	.align	4
.nv.constant0._ZN7cutlass13device_kernelINS_4gemm6kernel13GemmUniversalIN4cute5tupleIJiiiiEEENS1_10collective13CollectiveMmaINS1_34MainloopSm90TmaGmmaWarpSpecializedILi5ENS5_IJNS4_1CILi1EEESB_SB_EEENS1_35KernelTmaWarpSpecializedCooperativeEEENS5_IJNSA_ILi128EEESF_NSA_ILi64EEEEEENS_10tfloat32_tENS5_IJlSB_lEEESI_SJ_NS4_8TiledMMAINS4_8MMA_AtomIJNS4_4SM904GMMA30MMA_64x128x8_F32TF32TF32_SS_TNILNSN_7ScaleInE1ELSP_1EEEEEENS4_6LayoutINS5_IJNSA_ILi2EEESB_SB_EEENS5_IJSB_NSA_ILi0EEESV_EEEEENS5_IJNS4_10UnderscoreESY_SY_EEEEENS4_13SM90_TMA_LOADENS4_14ComposedLayoutINS4_7SwizzleILi3ELi4ELi3EEENS4_18smem_ptr_flag_bitsILi32EEENSS_INS5_IJNSA_ILi8EEENSA_ILi32EEEEEENS5_IJS18_SB_EEEEEEEvNS4_8identityES11_S1C_vS1D_EENS_8epilogue10collective6detail29Sm90TmaWarpSpecializedAdapterINS1G_15DefaultEpilogueISI_SJ_SJ_NS1F_6thread17LinearCombinationISI_Li1EffLNS1K_9ScaleType4KindE0ELNS_15FloatRoundStyleE2ESI_EENS1_15EpilogueDefaultEEEEEvvEEEEvNT_6ParamsE:
	.zero		1664


//--------------------- SYMBOLS --------------------------

	.type		.nv.reservedSmem.offset0,@object
	.size		.nv.reservedSmem.offset0,0x4
	.type		__assertfail,@function
